//
// Generated by NVIDIA NVVM Compiler
//
// Compiler Build ID: CL-36424714
// Cuda compilation tools, release 13.0, V13.0.88
// Based on NVVM 20.0.0
//

.version 9.0
.target sm_100
.address_size 64

	// .globl	_Z17reduce_sum_kernelILi256EEvPKfPfi
// _ZZ17reduce_sum_kernelILi256EEvPKfPfiE5sdata has been demoted
// _ZZ17reduce_sum_kernelILi512EEvPKfPfiE5sdata has been demoted
// _ZZ17reduce_sum_kernelILi1024EEvPKfPfiE5sdata has been demoted
// _ZZ17reduce_min_kernelILi256EEvPKfPfiE1s has been demoted
// _ZZ17reduce_min_kernelILi512EEvPKfPfiE1s has been demoted
// _ZZ17reduce_min_kernelILi1024EEvPKfPfiE1s has been demoted
// _ZZ17reduce_max_kernelILi256EEvPKfPfiE1s has been demoted
// _ZZ17reduce_max_kernelILi512EEvPKfPfiE1s has been demoted
// _ZZ17reduce_max_kernelILi1024EEvPKfPfiE1s has been demoted
// _ZZ20block_exclusive_scanILi256EEvPKfPfS2_iE4temp has been demoted
// _ZZ20block_exclusive_scanILi512EEvPKfPfS2_iE4temp has been demoted
// _ZZ20block_exclusive_scanILi1024EEvPKfPfS2_iE4temp has been demoted
// _ZZ20reduce_minmax_kernelILi256EEvPKfPfS2_iE4smin has been demoted
// _ZZ20reduce_minmax_kernelILi256EEvPKfPfS2_iE4smax has been demoted

.visible .entry _Z17reduce_sum_kernelILi256EEvPKfPfi(
	.param .u64 .ptr .align 1 _Z17reduce_sum_kernelILi256EEvPKfPfi_param_0,
	.param .u64 .ptr .align 1 _Z17reduce_sum_kernelILi256EEvPKfPfi_param_1,
	.param .u32 _Z17reduce_sum_kernelILi256EEvPKfPfi_param_2
)
{
	.reg .pred 	%p<12>;
	.reg .b32 	%r<10>;
	.reg .b32 	%f<35>;
	.reg .b64 	%rd<11>;
	// demoted variable
	.shared .align 4 .b8 _ZZ17reduce_sum_kernelILi256EEvPKfPfiE5sdata[1024];
	ld.param.u64 	%rd3, [_Z17reduce_sum_kernelILi256EEvPKfPfi_param_0];
	ld.param.u64 	%rd2, [_Z17reduce_sum_kernelILi256EEvPKfPfi_param_1];
	ld.param.u32 	%r6, [_Z17reduce_sum_kernelILi256EEvPKfPfi_param_2];
	cvta.to.global.u64 	%rd1, %rd3;
	mov.u32 	%r1, %tid.x;
	mov.u32 	%r2, %ctaid.x;
	shl.b32 	%r7, %r2, 9;
	add.s32 	%r3, %r7, %r1;
	setp.ge.u32 	%p1, %r3, %r6;
	mov.f32 	%f34, 0f00000000;
	@%p1 bra 	$L__BB0_2;
	mul.wide.u32 	%rd4, %r3, 4;
	add.s64 	%rd5, %rd1, %rd4;
	ld.global.nc.f32 	%f6, [%rd5];
	add.f32 	%f34, %f6, 0f00000000;
$L__BB0_2:
	add.s32 	%r4, %r3, 256;
	setp.ge.u32 	%p2, %r4, %r6;
	@%p2 bra 	$L__BB0_4;
	mul.wide.u32 	%rd6, %r4, 4;
	add.s64 	%rd7, %rd1, %rd6;
	ld.global.nc.f32 	%f7, [%rd7];
	add.f32 	%f34, %f34, %f7;
$L__BB0_4:
	shl.b32 	%r8, %r1, 2;
	mov.u32 	%r9, _ZZ17reduce_sum_kernelILi256EEvPKfPfiE5sdata;
	add.s32 	%r5, %r9, %r8;
	st.shared.f32 	[%r5], %f34;
	bar.sync 	0;
	setp.gt.u32 	%p3, %r1, 127;
	@%p3 bra 	$L__BB0_6;
	ld.shared.f32 	%f8, [%r5+512];
	ld.shared.f32 	%f9, [%r5];
	add.f32 	%f10, %f8, %f9;
	st.shared.f32 	[%r5], %f10;
$L__BB0_6:
	bar.sync 	0;
	setp.gt.u32 	%p4, %r1, 63;
	@%p4 bra 	$L__BB0_8;
	ld.shared.f32 	%f11, [%r5+256];
	ld.shared.f32 	%f12, [%r5];
	add.f32 	%f13, %f11, %f12;
	st.shared.f32 	[%r5], %f13;
$L__BB0_8:
	bar.sync 	0;
	setp.gt.u32 	%p5, %r1, 31;
	@%p5 bra 	$L__BB0_10;
	ld.shared.f32 	%f14, [%r5+128];
	ld.shared.f32 	%f15, [%r5];
	add.f32 	%f16, %f14, %f15;
	st.shared.f32 	[%r5], %f16;
$L__BB0_10:
	bar.sync 	0;
	setp.gt.u32 	%p6, %r1, 15;
	@%p6 bra 	$L__BB0_12;
	ld.shared.f32 	%f17, [%r5+64];
	ld.shared.f32 	%f18, [%r5];
	add.f32 	%f19, %f17, %f18;
	st.shared.f32 	[%r5], %f19;
$L__BB0_12:
	bar.sync 	0;
	setp.gt.u32 	%p7, %r1, 7;
	@%p7 bra 	$L__BB0_14;
	ld.shared.f32 	%f20, [%r5+32];
	ld.shared.f32 	%f21, [%r5];
	add.f32 	%f22, %f20, %f21;
	st.shared.f32 	[%r5], %f22;
$L__BB0_14:
	bar.sync 	0;
	setp.gt.u32 	%p8, %r1, 3;
	@%p8 bra 	$L__BB0_16;
	ld.shared.f32 	%f23, [%r5+16];
	ld.shared.f32 	%f24, [%r5];
	add.f32 	%f25, %f23, %f24;
	st.shared.f32 	[%r5], %f25;
$L__BB0_16:
	bar.sync 	0;
	setp.gt.u32 	%p9, %r1, 1;
	@%p9 bra 	$L__BB0_18;
	ld.shared.f32 	%f26, [%r5+8];
	ld.shared.f32 	%f27, [%r5];
	add.f32 	%f28, %f26, %f27;
	st.shared.f32 	[%r5], %f28;
$L__BB0_18:
	bar.sync 	0;
	setp.ne.s32 	%p10, %r1, 0;
	@%p10 bra 	$L__BB0_20;
	ld.shared.f32 	%f29, [_ZZ17reduce_sum_kernelILi256EEvPKfPfiE5sdata+4];
	ld.shared.f32 	%f30, [%r5];
	add.f32 	%f31, %f29, %f30;
	st.shared.f32 	[%r5], %f31;
$L__BB0_20:
	setp.ne.s32 	%p11, %r1, 0;
	bar.sync 	0;
	@%p11 bra 	$L__BB0_22;
	ld.shared.f32 	%f32, [_ZZ17reduce_sum_kernelILi256EEvPKfPfiE5sdata];
	cvta.to.global.u64 	%rd8, %rd2;
	mul.wide.u32 	%rd9, %r2, 4;
	add.s64 	%rd10, %rd8, %rd9;
	st.global.f32 	[%rd10], %f32;
$L__BB0_22:
	ret;

}
	// .globl	_Z17reduce_sum_kernelILi512EEvPKfPfi
.visible .entry _Z17reduce_sum_kernelILi512EEvPKfPfi(
	.param .u64 .ptr .align 1 _Z17reduce_sum_kernelILi512EEvPKfPfi_param_0,
	.param .u64 .ptr .align 1 _Z17reduce_sum_kernelILi512EEvPKfPfi_param_1,
	.param .u32 _Z17reduce_sum_kernelILi512EEvPKfPfi_param_2
)
{
	.reg .pred 	%p<13>;
	.reg .b32 	%r<10>;
	.reg .b32 	%f<38>;
	.reg .b64 	%rd<11>;
	// demoted variable
	.shared .align 4 .b8 _ZZ17reduce_sum_kernelILi512EEvPKfPfiE5sdata[2048];
	ld.param.u64 	%rd3, [_Z17reduce_sum_kernelILi512EEvPKfPfi_param_0];
	ld.param.u64 	%rd2, [_Z17reduce_sum_kernelILi512EEvPKfPfi_param_1];
	ld.param.u32 	%r6, [_Z17reduce_sum_kernelILi512EEvPKfPfi_param_2];
	cvta.to.global.u64 	%rd1, %rd3;
	mov.u32 	%r1, %tid.x;
	mov.u32 	%r2, %ctaid.x;
	shl.b32 	%r7, %r2, 10;
	or.b32  	%r3, %r7, %r1;
	setp.ge.u32 	%p1, %r3, %r6;
	mov.f32 	%f37, 0f00000000;
	@%p1 bra 	$L__BB1_2;
	mul.wide.u32 	%rd4, %r3, 4;
	add.s64 	%rd5, %rd1, %rd4;
	ld.global.nc.f32 	%f6, [%rd5];
	add.f32 	%f37, %f6, 0f00000000;
$L__BB1_2:
	add.s32 	%r4, %r3, 512;
	setp.ge.u32 	%p2, %r4, %r6;
	@%p2 bra 	$L__BB1_4;
	mul.wide.u32 	%rd6, %r4, 4;
	add.s64 	%rd7, %rd1, %rd6;
	ld.global.nc.f32 	%f7, [%rd7];
	add.f32 	%f37, %f37, %f7;
$L__BB1_4:
	shl.b32 	%r8, %r1, 2;
	mov.u32 	%r9, _ZZ17reduce_sum_kernelILi512EEvPKfPfiE5sdata;
	add.s32 	%r5, %r9, %r8;
	st.shared.f32 	[%r5], %f37;
	bar.sync 	0;
	setp.gt.u32 	%p3, %r1, 255;
	@%p3 bra 	$L__BB1_6;
	ld.shared.f32 	%f8, [%r5+1024];
	ld.shared.f32 	%f9, [%r5];
	add.f32 	%f10, %f8, %f9;
	st.shared.f32 	[%r5], %f10;
$L__BB1_6:
	bar.sync 	0;
	setp.gt.u32 	%p4, %r1, 127;
	@%p4 bra 	$L__BB1_8;
	ld.shared.f32 	%f11, [%r5+512];
	ld.shared.f32 	%f12, [%r5];
	add.f32 	%f13, %f11, %f12;
	st.shared.f32 	[%r5], %f13;
$L__BB1_8:
	bar.sync 	0;
	setp.gt.u32 	%p5, %r1, 63;
	@%p5 bra 	$L__BB1_10;
	ld.shared.f32 	%f14, [%r5+256];
	ld.shared.f32 	%f15, [%r5];
	add.f32 	%f16, %f14, %f15;
	st.shared.f32 	[%r5], %f16;
$L__BB1_10:
	bar.sync 	0;
	setp.gt.u32 	%p6, %r1, 31;
	@%p6 bra 	$L__BB1_12;
	ld.shared.f32 	%f17, [%r5+128];
	ld.shared.f32 	%f18, [%r5];
	add.f32 	%f19, %f17, %f18;
	st.shared.f32 	[%r5], %f19;
$L__BB1_12:
	bar.sync 	0;
	setp.gt.u32 	%p7, %r1, 15;
	@%p7 bra 	$L__BB1_14;
	ld.shared.f32 	%f20, [%r5+64];
	ld.shared.f32 	%f21, [%r5];
	add.f32 	%f22, %f20, %f21;
	st.shared.f32 	[%r5], %f22;
$L__BB1_14:
	bar.sync 	0;
	setp.gt.u32 	%p8, %r1, 7;
	@%p8 bra 	$L__BB1_16;
	ld.shared.f32 	%f23, [%r5+32];
	ld.shared.f32 	%f24, [%r5];
	add.f32 	%f25, %f23, %f24;
	st.shared.f32 	[%r5], %f25;
$L__BB1_16:
	bar.sync 	0;
	setp.gt.u32 	%p9, %r1, 3;
	@%p9 bra 	$L__BB1_18;
	ld.shared.f32 	%f26, [%r5+16];
	ld.shared.f32 	%f27, [%r5];
	add.f32 	%f28, %f26, %f27;
	st.shared.f32 	[%r5], %f28;
$L__BB1_18:
	bar.sync 	0;
	setp.gt.u32 	%p10, %r1, 1;
	@%p10 bra 	$L__BB1_20;
	ld.shared.f32 	%f29, [%r5+8];
	ld.shared.f32 	%f30, [%r5];
	add.f32 	%f31, %f29, %f30;
	st.shared.f32 	[%r5], %f31;
$L__BB1_20:
	bar.sync 	0;
	setp.ne.s32 	%p11, %r1, 0;
	@%p11 bra 	$L__BB1_22;
	ld.shared.f32 	%f32, [_ZZ17reduce_sum_kernelILi512EEvPKfPfiE5sdata+4];
	ld.shared.f32 	%f33, [%r5];
	add.f32 	%f34, %f32, %f33;
	st.shared.f32 	[%r5], %f34;
$L__BB1_22:
	setp.ne.s32 	%p12, %r1, 0;
	bar.sync 	0;
	@%p12 bra 	$L__BB1_24;
	ld.shared.f32 	%f35, [_ZZ17reduce_sum_kernelILi512EEvPKfPfiE5sdata];
	cvta.to.global.u64 	%rd8, %rd2;
	mul.wide.u32 	%rd9, %r2, 4;
	add.s64 	%rd10, %rd8, %rd9;
	st.global.f32 	[%rd10], %f35;
$L__BB1_24:
	ret;

}
	// .globl	_Z17reduce_sum_kernelILi1024EEvPKfPfi
.visible .entry _Z17reduce_sum_kernelILi1024EEvPKfPfi(
	.param .u64 .ptr .align 1 _Z17reduce_sum_kernelILi1024EEvPKfPfi_param_0,
	.param .u64 .ptr .align 1 _Z17reduce_sum_kernelILi1024EEvPKfPfi_param_1,
	.param .u32 _Z17reduce_sum_kernelILi1024EEvPKfPfi_param_2
)
{
	.reg .pred 	%p<14>;
	.reg .b32 	%r<10>;
	.reg .b32 	%f<41>;
	.reg .b64 	%rd<9>;
	// demoted variable
	.shared .align 4 .b8 _ZZ17reduce_sum_kernelILi1024EEvPKfPfiE5sdata[4096];
	ld.param.u64 	%rd3, [_Z17reduce_sum_kernelILi1024EEvPKfPfi_param_0];
	ld.param.u64 	%rd2, [_Z17reduce_sum_kernelILi1024EEvPKfPfi_param_1];
	ld.param.u32 	%r5, [_Z17reduce_sum_kernelILi1024EEvPKfPfi_param_2];
	cvta.to.global.u64 	%rd4, %rd3;
	mov.u32 	%r1, %tid.x;
	mov.u32 	%r2, %ctaid.x;
	shl.b32 	%r6, %r2, 11;
	or.b32  	%r3, %r6, %r1;
	setp.ge.u32 	%p1, %r3, %r5;
	mul.wide.u32 	%rd5, %r3, 4;
	add.s64 	%rd1, %rd4, %rd5;
	mov.f32 	%f40, 0f00000000;
	@%p1 bra 	$L__BB2_2;
	ld.global.nc.f32 	%f6, [%rd1];
	add.f32 	%f40, %f6, 0f00000000;
$L__BB2_2:
	add.s32 	%r7, %r3, 1024;
	setp.ge.u32 	%p2, %r7, %r5;
	@%p2 bra 	$L__BB2_4;
	ld.global.nc.f32 	%f7, [%rd1+4096];
	add.f32 	%f40, %f40, %f7;
$L__BB2_4:
	shl.b32 	%r8, %r1, 2;
	mov.u32 	%r9, _ZZ17reduce_sum_kernelILi1024EEvPKfPfiE5sdata;
	add.s32 	%r4, %r9, %r8;
	st.shared.f32 	[%r4], %f40;
	bar.sync 	0;
	setp.gt.u32 	%p3, %r1, 511;
	@%p3 bra 	$L__BB2_6;
	ld.shared.f32 	%f8, [%r4+2048];
	ld.shared.f32 	%f9, [%r4];
	add.f32 	%f10, %f8, %f9;
	st.shared.f32 	[%r4], %f10;
$L__BB2_6:
	bar.sync 	0;
	setp.gt.u32 	%p4, %r1, 255;
	@%p4 bra 	$L__BB2_8;
	ld.shared.f32 	%f11, [%r4+1024];
	ld.shared.f32 	%f12, [%r4];
	add.f32 	%f13, %f11, %f12;
	st.shared.f32 	[%r4], %f13;
$L__BB2_8:
	bar.sync 	0;
	setp.gt.u32 	%p5, %r1, 127;
	@%p5 bra 	$L__BB2_10;
	ld.shared.f32 	%f14, [%r4+512];
	ld.shared.f32 	%f15, [%r4];
	add.f32 	%f16, %f14, %f15;
	st.shared.f32 	[%r4], %f16;
$L__BB2_10:
	bar.sync 	0;
	setp.gt.u32 	%p6, %r1, 63;
	@%p6 bra 	$L__BB2_12;
	ld.shared.f32 	%f17, [%r4+256];
	ld.shared.f32 	%f18, [%r4];
	add.f32 	%f19, %f17, %f18;
	st.shared.f32 	[%r4], %f19;
$L__BB2_12:
	bar.sync 	0;
	setp.gt.u32 	%p7, %r1, 31;
	@%p7 bra 	$L__BB2_14;
	ld.shared.f32 	%f20, [%r4+128];
	ld.shared.f32 	%f21, [%r4];
	add.f32 	%f22, %f20, %f21;
	st.shared.f32 	[%r4], %f22;
$L__BB2_14:
	bar.sync 	0;
	setp.gt.u32 	%p8, %r1, 15;
	@%p8 bra 	$L__BB2_16;
	ld.shared.f32 	%f23, [%r4+64];
	ld.shared.f32 	%f24, [%r4];
	add.f32 	%f25, %f23, %f24;
	st.shared.f32 	[%r4], %f25;
$L__BB2_16:
	bar.sync 	0;
	setp.gt.u32 	%p9, %r1, 7;
	@%p9 bra 	$L__BB2_18;
	ld.shared.f32 	%f26, [%r4+32];
	ld.shared.f32 	%f27, [%r4];
	add.f32 	%f28, %f26, %f27;
	st.shared.f32 	[%r4], %f28;
$L__BB2_18:
	bar.sync 	0;
	setp.gt.u32 	%p10, %r1, 3;
	@%p10 bra 	$L__BB2_20;
	ld.shared.f32 	%f29, [%r4+16];
	ld.shared.f32 	%f30, [%r4];
	add.f32 	%f31, %f29, %f30;
	st.shared.f32 	[%r4], %f31;
$L__BB2_20:
	bar.sync 	0;
	setp.gt.u32 	%p11, %r1, 1;
	@%p11 bra 	$L__BB2_22;
	ld.shared.f32 	%f32, [%r4+8];
	ld.shared.f32 	%f33, [%r4];
	add.f32 	%f34, %f32, %f33;
	st.shared.f32 	[%r4], %f34;
$L__BB2_22:
	bar.sync 	0;
	setp.ne.s32 	%p12, %r1, 0;
	@%p12 bra 	$L__BB2_24;
	ld.shared.f32 	%f35, [_ZZ17reduce_sum_kernelILi1024EEvPKfPfiE5sdata+4];
	ld.shared.f32 	%f36, [%r4];
	add.f32 	%f37, %f35, %f36;
	st.shared.f32 	[%r4], %f37;
$L__BB2_24:
	setp.ne.s32 	%p13, %r1, 0;
	bar.sync 	0;
	@%p13 bra 	$L__BB2_26;
	ld.shared.f32 	%f38, [_ZZ17reduce_sum_kernelILi1024EEvPKfPfiE5sdata];
	cvta.to.global.u64 	%rd6, %rd2;
	mul.wide.u32 	%rd7, %r2, 4;
	add.s64 	%rd8, %rd6, %rd7;
	st.global.f32 	[%rd8], %f38;
$L__BB2_26:
	ret;

}
	// .globl	_Z17reduce_min_kernelILi256EEvPKfPfi
.visible .entry _Z17reduce_min_kernelILi256EEvPKfPfi(
	.param .u64 .ptr .align 1 _Z17reduce_min_kernelILi256EEvPKfPfi_param_0,
	.param .u64 .ptr .align 1 _Z17reduce_min_kernelILi256EEvPKfPfi_param_1,
	.param .u32 _Z17reduce_min_kernelILi256EEvPKfPfi_param_2
)
{
	.reg .pred 	%p<12>;
	.reg .b32 	%r<10>;
	.reg .b32 	%f<35>;
	.reg .b64 	%rd<11>;
	// demoted variable
	.shared .align 4 .b8 _ZZ17reduce_min_kernelILi256EEvPKfPfiE1s[1024];
	ld.param.u64 	%rd3, [_Z17reduce_min_kernelILi256EEvPKfPfi_param_0];
	ld.param.u64 	%rd2, [_Z17reduce_min_kernelILi256EEvPKfPfi_param_1];
	ld.param.u32 	%r6, [_Z17reduce_min_kernelILi256EEvPKfPfi_param_2];
	cvta.to.global.u64 	%rd1, %rd3;
	mov.u32 	%r1, %tid.x;
	mov.u32 	%r2, %ctaid.x;
	shl.b32 	%r7, %r2, 9;
	add.s32 	%r3, %r7, %r1;
	setp.ge.u32 	%p1, %r3, %r6;
	mov.f32 	%f34, 0f7F800000;
	@%p1 bra 	$L__BB3_2;
	mul.wide.u32 	%rd4, %r3, 4;
	add.s64 	%rd5, %rd1, %rd4;
	ld.global.nc.f32 	%f6, [%rd5];
	min.f32 	%f34, %f6, 0f7F800000;
$L__BB3_2:
	add.s32 	%r4, %r3, 256;
	setp.ge.u32 	%p2, %r4, %r6;
	@%p2 bra 	$L__BB3_4;
	mul.wide.u32 	%rd6, %r4, 4;
	add.s64 	%rd7, %rd1, %rd6;
	ld.global.nc.f32 	%f7, [%rd7];
	min.f32 	%f34, %f34, %f7;
$L__BB3_4:
	shl.b32 	%r8, %r1, 2;
	mov.u32 	%r9, _ZZ17reduce_min_kernelILi256EEvPKfPfiE1s;
	add.s32 	%r5, %r9, %r8;
	st.shared.f32 	[%r5], %f34;
	bar.sync 	0;
	setp.gt.u32 	%p3, %r1, 127;
	@%p3 bra 	$L__BB3_6;
	ld.shared.f32 	%f8, [%r5];
	ld.shared.f32 	%f9, [%r5+512];
	min.f32 	%f10, %f8, %f9;
	st.shared.f32 	[%r5], %f10;
$L__BB3_6:
	bar.sync 	0;
	setp.gt.u32 	%p4, %r1, 63;
	@%p4 bra 	$L__BB3_8;
	ld.shared.f32 	%f11, [%r5];
	ld.shared.f32 	%f12, [%r5+256];
	min.f32 	%f13, %f11, %f12;
	st.shared.f32 	[%r5], %f13;
$L__BB3_8:
	bar.sync 	0;
	setp.gt.u32 	%p5, %r1, 31;
	@%p5 bra 	$L__BB3_10;
	ld.shared.f32 	%f14, [%r5];
	ld.shared.f32 	%f15, [%r5+128];
	min.f32 	%f16, %f14, %f15;
	st.shared.f32 	[%r5], %f16;
$L__BB3_10:
	bar.sync 	0;
	setp.gt.u32 	%p6, %r1, 15;
	@%p6 bra 	$L__BB3_12;
	ld.shared.f32 	%f17, [%r5];
	ld.shared.f32 	%f18, [%r5+64];
	min.f32 	%f19, %f17, %f18;
	st.shared.f32 	[%r5], %f19;
$L__BB3_12:
	bar.sync 	0;
	setp.gt.u32 	%p7, %r1, 7;
	@%p7 bra 	$L__BB3_14;
	ld.shared.f32 	%f20, [%r5];
	ld.shared.f32 	%f21, [%r5+32];
	min.f32 	%f22, %f20, %f21;
	st.shared.f32 	[%r5], %f22;
$L__BB3_14:
	bar.sync 	0;
	setp.gt.u32 	%p8, %r1, 3;
	@%p8 bra 	$L__BB3_16;
	ld.shared.f32 	%f23, [%r5];
	ld.shared.f32 	%f24, [%r5+16];
	min.f32 	%f25, %f23, %f24;
	st.shared.f32 	[%r5], %f25;
$L__BB3_16:
	bar.sync 	0;
	setp.gt.u32 	%p9, %r1, 1;
	@%p9 bra 	$L__BB3_18;
	ld.shared.f32 	%f26, [%r5];
	ld.shared.f32 	%f27, [%r5+8];
	min.f32 	%f28, %f26, %f27;
	st.shared.f32 	[%r5], %f28;
$L__BB3_18:
	bar.sync 	0;
	setp.ne.s32 	%p10, %r1, 0;
	@%p10 bra 	$L__BB3_20;
	ld.shared.f32 	%f29, [%r5];
	ld.shared.f32 	%f30, [_ZZ17reduce_min_kernelILi256EEvPKfPfiE1s+4];
	min.f32 	%f31, %f29, %f30;
	st.shared.f32 	[%r5], %f31;
$L__BB3_20:
	setp.ne.s32 	%p11, %r1, 0;
	bar.sync 	0;
	@%p11 bra 	$L__BB3_22;
	ld.shared.f32 	%f32, [_ZZ17reduce_min_kernelILi256EEvPKfPfiE1s];
	cvta.to.global.u64 	%rd8, %rd2;
	mul.wide.u32 	%rd9, %r2, 4;
	add.s64 	%rd10, %rd8, %rd9;
	st.global.f32 	[%rd10], %f32;
$L__BB3_22:
	ret;

}
	// .globl	_Z17reduce_min_kernelILi512EEvPKfPfi
.visible .entry _Z17reduce_min_kernelILi512EEvPKfPfi(
	.param .u64 .ptr .align 1 _Z17reduce_min_kernelILi512EEvPKfPfi_param_0,
	.param .u64 .ptr .align 1 _Z17reduce_min_kernelILi512EEvPKfPfi_param_1,
	.param .u32 _Z17reduce_min_kernelILi512EEvPKfPfi_param_2
)
{
	.reg .pred 	%p<13>;
	.reg .b32 	%r<10>;
	.reg .b32 	%f<38>;
	.reg .b64 	%rd<11>;
	// demoted variable
	.shared .align 4 .b8 _ZZ17reduce_min_kernelILi512EEvPKfPfiE1s[2048];
	ld.param.u64 	%rd3, [_Z17reduce_min_kernelILi512EEvPKfPfi_param_0];
	ld.param.u64 	%rd2, [_Z17reduce_min_kernelILi512EEvPKfPfi_param_1];
	ld.param.u32 	%r6, [_Z17reduce_min_kernelILi512EEvPKfPfi_param_2];
	cvta.to.global.u64 	%rd1, %rd3;
	mov.u32 	%r1, %tid.x;
	mov.u32 	%r2, %ctaid.x;
	shl.b32 	%r7, %r2, 10;
	or.b32  	%r3, %r7, %r1;
	setp.ge.u32 	%p1, %r3, %r6;
	mov.f32 	%f37, 0f7F800000;
	@%p1 bra 	$L__BB4_2;
	mul.wide.u32 	%rd4, %r3, 4;
	add.s64 	%rd5, %rd1, %rd4;
	ld.global.nc.f32 	%f6, [%rd5];
	min.f32 	%f37, %f6, 0f7F800000;
$L__BB4_2:
	add.s32 	%r4, %r3, 512;
	setp.ge.u32 	%p2, %r4, %r6;
	@%p2 bra 	$L__BB4_4;
	mul.wide.u32 	%rd6, %r4, 4;
	add.s64 	%rd7, %rd1, %rd6;
	ld.global.nc.f32 	%f7, [%rd7];
	min.f32 	%f37, %f37, %f7;
$L__BB4_4:
	shl.b32 	%r8, %r1, 2;
	mov.u32 	%r9, _ZZ17reduce_min_kernelILi512EEvPKfPfiE1s;
	add.s32 	%r5, %r9, %r8;
	st.shared.f32 	[%r5], %f37;
	bar.sync 	0;
	setp.gt.u32 	%p3, %r1, 255;
	@%p3 bra 	$L__BB4_6;
	ld.shared.f32 	%f8, [%r5];
	ld.shared.f32 	%f9, [%r5+1024];
	min.f32 	%f10, %f8, %f9;
	st.shared.f32 	[%r5], %f10;
$L__BB4_6:
	bar.sync 	0;
	setp.gt.u32 	%p4, %r1, 127;
	@%p4 bra 	$L__BB4_8;
	ld.shared.f32 	%f11, [%r5];
	ld.shared.f32 	%f12, [%r5+512];
	min.f32 	%f13, %f11, %f12;
	st.shared.f32 	[%r5], %f13;
$L__BB4_8:
	bar.sync 	0;
	setp.gt.u32 	%p5, %r1, 63;
	@%p5 bra 	$L__BB4_10;
	ld.shared.f32 	%f14, [%r5];
	ld.shared.f32 	%f15, [%r5+256];
	min.f32 	%f16, %f14, %f15;
	st.shared.f32 	[%r5], %f16;
$L__BB4_10:
	bar.sync 	0;
	setp.gt.u32 	%p6, %r1, 31;
	@%p6 bra 	$L__BB4_12;
	ld.shared.f32 	%f17, [%r5];
	ld.shared.f32 	%f18, [%r5+128];
	min.f32 	%f19, %f17, %f18;
	st.shared.f32 	[%r5], %f19;
$L__BB4_12:
	bar.sync 	0;
	setp.gt.u32 	%p7, %r1, 15;
	@%p7 bra 	$L__BB4_14;
	ld.shared.f32 	%f20, [%r5];
	ld.shared.f32 	%f21, [%r5+64];
	min.f32 	%f22, %f20, %f21;
	st.shared.f32 	[%r5], %f22;
$L__BB4_14:
	bar.sync 	0;
	setp.gt.u32 	%p8, %r1, 7;
	@%p8 bra 	$L__BB4_16;
	ld.shared.f32 	%f23, [%r5];
	ld.shared.f32 	%f24, [%r5+32];
	min.f32 	%f25, %f23, %f24;
	st.shared.f32 	[%r5], %f25;
$L__BB4_16:
	bar.sync 	0;
	setp.gt.u32 	%p9, %r1, 3;
	@%p9 bra 	$L__BB4_18;
	ld.shared.f32 	%f26, [%r5];
	ld.shared.f32 	%f27, [%r5+16];
	min.f32 	%f28, %f26, %f27;
	st.shared.f32 	[%r5], %f28;
$L__BB4_18:
	bar.sync 	0;
	setp.gt.u32 	%p10, %r1, 1;
	@%p10 bra 	$L__BB4_20;
	ld.shared.f32 	%f29, [%r5];
	ld.shared.f32 	%f30, [%r5+8];
	min.f32 	%f31, %f29, %f30;
	st.shared.f32 	[%r5], %f31;
$L__BB4_20:
	bar.sync 	0;
	setp.ne.s32 	%p11, %r1, 0;
	@%p11 bra 	$L__BB4_22;
	ld.shared.f32 	%f32, [%r5];
	ld.shared.f32 	%f33, [_ZZ17reduce_min_kernelILi512EEvPKfPfiE1s+4];
	min.f32 	%f34, %f32, %f33;
	st.shared.f32 	[%r5], %f34;
$L__BB4_22:
	setp.ne.s32 	%p12, %r1, 0;
	bar.sync 	0;
	@%p12 bra 	$L__BB4_24;
	ld.shared.f32 	%f35, [_ZZ17reduce_min_kernelILi512EEvPKfPfiE1s];
	cvta.to.global.u64 	%rd8, %rd2;
	mul.wide.u32 	%rd9, %r2, 4;
	add.s64 	%rd10, %rd8, %rd9;
	st.global.f32 	[%rd10], %f35;
$L__BB4_24:
	ret;

}
	// .globl	_Z17reduce_min_kernelILi1024EEvPKfPfi
.visible .entry _Z17reduce_min_kernelILi1024EEvPKfPfi(
	.param .u64 .ptr .align 1 _Z17reduce_min_kernelILi1024EEvPKfPfi_param_0,
	.param .u64 .ptr .align 1 _Z17reduce_min_kernelILi1024EEvPKfPfi_param_1,
	.param .u32 _Z17reduce_min_kernelILi1024EEvPKfPfi_param_2
)
{
	.reg .pred 	%p<14>;
	.reg .b32 	%r<10>;
	.reg .b32 	%f<41>;
	.reg .b64 	%rd<9>;
	// demoted variable
	.shared .align 4 .b8 _ZZ17reduce_min_kernelILi1024EEvPKfPfiE1s[4096];
	ld.param.u64 	%rd3, [_Z17reduce_min_kernelILi1024EEvPKfPfi_param_0];
	ld.param.u64 	%rd2, [_Z17reduce_min_kernelILi1024EEvPKfPfi_param_1];
	ld.param.u32 	%r5, [_Z17reduce_min_kernelILi1024EEvPKfPfi_param_2];
	cvta.to.global.u64 	%rd4, %rd3;
	mov.u32 	%r1, %tid.x;
	mov.u32 	%r2, %ctaid.x;
	shl.b32 	%r6, %r2, 11;
	or.b32  	%r3, %r6, %r1;
	setp.ge.u32 	%p1, %r3, %r5;
	mul.wide.u32 	%rd5, %r3, 4;
	add.s64 	%rd1, %rd4, %rd5;
	mov.f32 	%f40, 0f7F800000;
	@%p1 bra 	$L__BB5_2;
	ld.global.nc.f32 	%f6, [%rd1];
	min.f32 	%f40, %f6, 0f7F800000;
$L__BB5_2:
	add.s32 	%r7, %r3, 1024;
	setp.ge.u32 	%p2, %r7, %r5;
	@%p2 bra 	$L__BB5_4;
	ld.global.nc.f32 	%f7, [%rd1+4096];
	min.f32 	%f40, %f40, %f7;
$L__BB5_4:
	shl.b32 	%r8, %r1, 2;
	mov.u32 	%r9, _ZZ17reduce_min_kernelILi1024EEvPKfPfiE1s;
	add.s32 	%r4, %r9, %r8;
	st.shared.f32 	[%r4], %f40;
	bar.sync 	0;
	setp.gt.u32 	%p3, %r1, 511;
	@%p3 bra 	$L__BB5_6;
	ld.shared.f32 	%f8, [%r4];
	ld.shared.f32 	%f9, [%r4+2048];
	min.f32 	%f10, %f8, %f9;
	st.shared.f32 	[%r4], %f10;
$L__BB5_6:
	bar.sync 	0;
	setp.gt.u32 	%p4, %r1, 255;
	@%p4 bra 	$L__BB5_8;
	ld.shared.f32 	%f11, [%r4];
	ld.shared.f32 	%f12, [%r4+1024];
	min.f32 	%f13, %f11, %f12;
	st.shared.f32 	[%r4], %f13;
$L__BB5_8:
	bar.sync 	0;
	setp.gt.u32 	%p5, %r1, 127;
	@%p5 bra 	$L__BB5_10;
	ld.shared.f32 	%f14, [%r4];
	ld.shared.f32 	%f15, [%r4+512];
	min.f32 	%f16, %f14, %f15;
	st.shared.f32 	[%r4], %f16;
$L__BB5_10:
	bar.sync 	0;
	setp.gt.u32 	%p6, %r1, 63;
	@%p6 bra 	$L__BB5_12;
	ld.shared.f32 	%f17, [%r4];
	ld.shared.f32 	%f18, [%r4+256];
	min.f32 	%f19, %f17, %f18;
	st.shared.f32 	[%r4], %f19;
$L__BB5_12:
	bar.sync 	0;
	setp.gt.u32 	%p7, %r1, 31;
	@%p7 bra 	$L__BB5_14;
	ld.shared.f32 	%f20, [%r4];
	ld.shared.f32 	%f21, [%r4+128];
	min.f32 	%f22, %f20, %f21;
	st.shared.f32 	[%r4], %f22;
$L__BB5_14:
	bar.sync 	0;
	setp.gt.u32 	%p8, %r1, 15;
	@%p8 bra 	$L__BB5_16;
	ld.shared.f32 	%f23, [%r4];
	ld.shared.f32 	%f24, [%r4+64];
	min.f32 	%f25, %f23, %f24;
	st.shared.f32 	[%r4], %f25;
$L__BB5_16:
	bar.sync 	0;
	setp.gt.u32 	%p9, %r1, 7;
	@%p9 bra 	$L__BB5_18;
	ld.shared.f32 	%f26, [%r4];
	ld.shared.f32 	%f27, [%r4+32];
	min.f32 	%f28, %f26, %f27;
	st.shared.f32 	[%r4], %f28;
$L__BB5_18:
	bar.sync 	0;
	setp.gt.u32 	%p10, %r1, 3;
	@%p10 bra 	$L__BB5_20;
	ld.shared.f32 	%f29, [%r4];
	ld.shared.f32 	%f30, [%r4+16];
	min.f32 	%f31, %f29, %f30;
	st.shared.f32 	[%r4], %f31;
$L__BB5_20:
	bar.sync 	0;
	setp.gt.u32 	%p11, %r1, 1;
	@%p11 bra 	$L__BB5_22;
	ld.shared.f32 	%f32, [%r4];
	ld.shared.f32 	%f33, [%r4+8];
	min.f32 	%f34, %f32, %f33;
	st.shared.f32 	[%r4], %f34;
$L__BB5_22:
	bar.sync 	0;
	setp.ne.s32 	%p12, %r1, 0;
	@%p12 bra 	$L__BB5_24;
	ld.shared.f32 	%f35, [%r4];
	ld.shared.f32 	%f36, [_ZZ17reduce_min_kernelILi1024EEvPKfPfiE1s+4];
	min.f32 	%f37, %f35, %f36;
	st.shared.f32 	[%r4], %f37;
$L__BB5_24:
	setp.ne.s32 	%p13, %r1, 0;
	bar.sync 	0;
	@%p13 bra 	$L__BB5_26;
	ld.shared.f32 	%f38, [_ZZ17reduce_min_kernelILi1024EEvPKfPfiE1s];
	cvta.to.global.u64 	%rd6, %rd2;
	mul.wide.u32 	%rd7, %r2, 4;
	add.s64 	%rd8, %rd6, %rd7;
	st.global.f32 	[%rd8], %f38;
$L__BB5_26:
	ret;

}
	// .globl	_Z17reduce_max_kernelILi256EEvPKfPfi
.visible .entry _Z17reduce_max_kernelILi256EEvPKfPfi(
	.param .u64 .ptr .align 1 _Z17reduce_max_kernelILi256EEvPKfPfi_param_0,
	.param .u64 .ptr .align 1 _Z17reduce_max_kernelILi256EEvPKfPfi_param_1,
	.param .u32 _Z17reduce_max_kernelILi256EEvPKfPfi_param_2
)
{
	.reg .pred 	%p<12>;
	.reg .b32 	%r<10>;
	.reg .b32 	%f<35>;
	.reg .b64 	%rd<11>;
	// demoted variable
	.shared .align 4 .b8 _ZZ17reduce_max_kernelILi256EEvPKfPfiE1s[1024];
	ld.param.u64 	%rd3, [_Z17reduce_max_kernelILi256EEvPKfPfi_param_0];
	ld.param.u64 	%rd2, [_Z17reduce_max_kernelILi256EEvPKfPfi_param_1];
	ld.param.u32 	%r6, [_Z17reduce_max_kernelILi256EEvPKfPfi_param_2];
	cvta.to.global.u64 	%rd1, %rd3;
	mov.u32 	%r1, %tid.x;
	mov.u32 	%r2, %ctaid.x;
	shl.b32 	%r7, %r2, 9;
	add.s32 	%r3, %r7, %r1;
	setp.ge.u32 	%p1, %r3, %r6;
	mov.f32 	%f34, 0fFF800000;
	@%p1 bra 	$L__BB6_2;
	mul.wide.u32 	%rd4, %r3, 4;
	add.s64 	%rd5, %rd1, %rd4;
	ld.global.nc.f32 	%f6, [%rd5];
	max.f32 	%f34, %f6, 0fFF800000;
$L__BB6_2:
	add.s32 	%r4, %r3, 256;
	setp.ge.u32 	%p2, %r4, %r6;
	@%p2 bra 	$L__BB6_4;
	mul.wide.u32 	%rd6, %r4, 4;
	add.s64 	%rd7, %rd1, %rd6;
	ld.global.nc.f32 	%f7, [%rd7];
	max.f32 	%f34, %f34, %f7;
$L__BB6_4:
	shl.b32 	%r8, %r1, 2;
	mov.u32 	%r9, _ZZ17reduce_max_kernelILi256EEvPKfPfiE1s;
	add.s32 	%r5, %r9, %r8;
	st.shared.f32 	[%r5], %f34;
	bar.sync 	0;
	setp.gt.u32 	%p3, %r1, 127;
	@%p3 bra 	$L__BB6_6;
	ld.shared.f32 	%f8, [%r5];
	ld.shared.f32 	%f9, [%r5+512];
	max.f32 	%f10, %f8, %f9;
	st.shared.f32 	[%r5], %f10;
$L__BB6_6:
	bar.sync 	0;
	setp.gt.u32 	%p4, %r1, 63;
	@%p4 bra 	$L__BB6_8;
	ld.shared.f32 	%f11, [%r5];
	ld.shared.f32 	%f12, [%r5+256];
	max.f32 	%f13, %f11, %f12;
	st.shared.f32 	[%r5], %f13;
$L__BB6_8:
	bar.sync 	0;
	setp.gt.u32 	%p5, %r1, 31;
	@%p5 bra 	$L__BB6_10;
	ld.shared.f32 	%f14, [%r5];
	ld.shared.f32 	%f15, [%r5+128];
	max.f32 	%f16, %f14, %f15;
	st.shared.f32 	[%r5], %f16;
$L__BB6_10:
	bar.sync 	0;
	setp.gt.u32 	%p6, %r1, 15;
	@%p6 bra 	$L__BB6_12;
	ld.shared.f32 	%f17, [%r5];
	ld.shared.f32 	%f18, [%r5+64];
	max.f32 	%f19, %f17, %f18;
	st.shared.f32 	[%r5], %f19;
$L__BB6_12:
	bar.sync 	0;
	setp.gt.u32 	%p7, %r1, 7;
	@%p7 bra 	$L__BB6_14;
	ld.shared.f32 	%f20, [%r5];
	ld.shared.f32 	%f21, [%r5+32];
	max.f32 	%f22, %f20, %f21;
	st.shared.f32 	[%r5], %f22;
$L__BB6_14:
	bar.sync 	0;
	setp.gt.u32 	%p8, %r1, 3;
	@%p8 bra 	$L__BB6_16;
	ld.shared.f32 	%f23, [%r5];
	ld.shared.f32 	%f24, [%r5+16];
	max.f32 	%f25, %f23, %f24;
	st.shared.f32 	[%r5], %f25;
$L__BB6_16:
	bar.sync 	0;
	setp.gt.u32 	%p9, %r1, 1;
	@%p9 bra 	$L__BB6_18;
	ld.shared.f32 	%f26, [%r5];
	ld.shared.f32 	%f27, [%r5+8];
	max.f32 	%f28, %f26, %f27;
	st.shared.f32 	[%r5], %f28;
$L__BB6_18:
	bar.sync 	0;
	setp.ne.s32 	%p10, %r1, 0;
	@%p10 bra 	$L__BB6_20;
	ld.shared.f32 	%f29, [%r5];
	ld.shared.f32 	%f30, [_ZZ17reduce_max_kernelILi256EEvPKfPfiE1s+4];
	max.f32 	%f31, %f29, %f30;
	st.shared.f32 	[%r5], %f31;
$L__BB6_20:
	setp.ne.s32 	%p11, %r1, 0;
	bar.sync 	0;
	@%p11 bra 	$L__BB6_22;
	ld.shared.f32 	%f32, [_ZZ17reduce_max_kernelILi256EEvPKfPfiE1s];
	cvta.to.global.u64 	%rd8, %rd2;
	mul.wide.u32 	%rd9, %r2, 4;
	add.s64 	%rd10, %rd8, %rd9;
	st.global.f32 	[%rd10], %f32;
$L__BB6_22:
	ret;

}
	// .globl	_Z17reduce_max_kernelILi512EEvPKfPfi
.visible .entry _Z17reduce_max_kernelILi512EEvPKfPfi(
	.param .u64 .ptr .align 1 _Z17reduce_max_kernelILi512EEvPKfPfi_param_0,
	.param .u64 .ptr .align 1 _Z17reduce_max_kernelILi512EEvPKfPfi_param_1,
	.param .u32 _Z17reduce_max_kernelILi512EEvPKfPfi_param_2
)
{
	.reg .pred 	%p<13>;
	.reg .b32 	%r<10>;
	.reg .b32 	%f<38>;
	.reg .b64 	%rd<11>;
	// demoted variable
	.shared .align 4 .b8 _ZZ17reduce_max_kernelILi512EEvPKfPfiE1s[2048];
	ld.param.u64 	%rd3, [_Z17reduce_max_kernelILi512EEvPKfPfi_param_0];
	ld.param.u64 	%rd2, [_Z17reduce_max_kernelILi512EEvPKfPfi_param_1];
	ld.param.u32 	%r6, [_Z17reduce_max_kernelILi512EEvPKfPfi_param_2];
	cvta.to.global.u64 	%rd1, %rd3;
	mov.u32 	%r1, %tid.x;
	mov.u32 	%r2, %ctaid.x;
	shl.b32 	%r7, %r2, 10;
	or.b32  	%r3, %r7, %r1;
	setp.ge.u32 	%p1, %r3, %r6;
	mov.f32 	%f37, 0fFF800000;
	@%p1 bra 	$L__BB7_2;
	mul.wide.u32 	%rd4, %r3, 4;
	add.s64 	%rd5, %rd1, %rd4;
	ld.global.nc.f32 	%f6, [%rd5];
	max.f32 	%f37, %f6, 0fFF800000;
$L__BB7_2:
	add.s32 	%r4, %r3, 512;
	setp.ge.u32 	%p2, %r4, %r6;
	@%p2 bra 	$L__BB7_4;
	mul.wide.u32 	%rd6, %r4, 4;
	add.s64 	%rd7, %rd1, %rd6;
	ld.global.nc.f32 	%f7, [%rd7];
	max.f32 	%f37, %f37, %f7;
$L__BB7_4:
	shl.b32 	%r8, %r1, 2;
	mov.u32 	%r9, _ZZ17reduce_max_kernelILi512EEvPKfPfiE1s;
	add.s32 	%r5, %r9, %r8;
	st.shared.f32 	[%r5], %f37;
	bar.sync 	0;
	setp.gt.u32 	%p3, %r1, 255;
	@%p3 bra 	$L__BB7_6;
	ld.shared.f32 	%f8, [%r5];
	ld.shared.f32 	%f9, [%r5+1024];
	max.f32 	%f10, %f8, %f9;
	st.shared.f32 	[%r5], %f10;
$L__BB7_6:
	bar.sync 	0;
	setp.gt.u32 	%p4, %r1, 127;
	@%p4 bra 	$L__BB7_8;
	ld.shared.f32 	%f11, [%r5];
	ld.shared.f32 	%f12, [%r5+512];
	max.f32 	%f13, %f11, %f12;
	st.shared.f32 	[%r5], %f13;
$L__BB7_8:
	bar.sync 	0;
	setp.gt.u32 	%p5, %r1, 63;
	@%p5 bra 	$L__BB7_10;
	ld.shared.f32 	%f14, [%r5];
	ld.shared.f32 	%f15, [%r5+256];
	max.f32 	%f16, %f14, %f15;
	st.shared.f32 	[%r5], %f16;
$L__BB7_10:
	bar.sync 	0;
	setp.gt.u32 	%p6, %r1, 31;
	@%p6 bra 	$L__BB7_12;
	ld.shared.f32 	%f17, [%r5];
	ld.shared.f32 	%f18, [%r5+128];
	max.f32 	%f19, %f17, %f18;
	st.shared.f32 	[%r5], %f19;
$L__BB7_12:
	bar.sync 	0;
	setp.gt.u32 	%p7, %r1, 15;
	@%p7 bra 	$L__BB7_14;
	ld.shared.f32 	%f20, [%r5];
	ld.shared.f32 	%f21, [%r5+64];
	max.f32 	%f22, %f20, %f21;
	st.shared.f32 	[%r5], %f22;
$L__BB7_14:
	bar.sync 	0;
	setp.gt.u32 	%p8, %r1, 7;
	@%p8 bra 	$L__BB7_16;
	ld.shared.f32 	%f23, [%r5];
	ld.shared.f32 	%f24, [%r5+32];
	max.f32 	%f25, %f23, %f24;
	st.shared.f32 	[%r5], %f25;
$L__BB7_16:
	bar.sync 	0;
	setp.gt.u32 	%p9, %r1, 3;
	@%p9 bra 	$L__BB7_18;
	ld.shared.f32 	%f26, [%r5];
	ld.shared.f32 	%f27, [%r5+16];
	max.f32 	%f28, %f26, %f27;
	st.shared.f32 	[%r5], %f28;
$L__BB7_18:
	bar.sync 	0;
	setp.gt.u32 	%p10, %r1, 1;
	@%p10 bra 	$L__BB7_20;
	ld.shared.f32 	%f29, [%r5];
	ld.shared.f32 	%f30, [%r5+8];
	max.f32 	%f31, %f29, %f30;
	st.shared.f32 	[%r5], %f31;
$L__BB7_20:
	bar.sync 	0;
	setp.ne.s32 	%p11, %r1, 0;
	@%p11 bra 	$L__BB7_22;
	ld.shared.f32 	%f32, [%r5];
	ld.shared.f32 	%f33, [_ZZ17reduce_max_kernelILi512EEvPKfPfiE1s+4];
	max.f32 	%f34, %f32, %f33;
	st.shared.f32 	[%r5], %f34;
$L__BB7_22:
	setp.ne.s32 	%p12, %r1, 0;
	bar.sync 	0;
	@%p12 bra 	$L__BB7_24;
	ld.shared.f32 	%f35, [_ZZ17reduce_max_kernelILi512EEvPKfPfiE1s];
	cvta.to.global.u64 	%rd8, %rd2;
	mul.wide.u32 	%rd9, %r2, 4;
	add.s64 	%rd10, %rd8, %rd9;
	st.global.f32 	[%rd10], %f35;
$L__BB7_24:
	ret;

}
	// .globl	_Z17reduce_max_kernelILi1024EEvPKfPfi
.visible .entry _Z17reduce_max_kernelILi1024EEvPKfPfi(
	.param .u64 .ptr .align 1 _Z17reduce_max_kernelILi1024EEvPKfPfi_param_0,
	.param .u64 .ptr .align 1 _Z17reduce_max_kernelILi1024EEvPKfPfi_param_1,
	.param .u32 _Z17reduce_max_kernelILi1024EEvPKfPfi_param_2
)
{
	.reg .pred 	%p<14>;
	.reg .b32 	%r<10>;
	.reg .b32 	%f<41>;
	.reg .b64 	%rd<9>;
	// demoted variable
	.shared .align 4 .b8 _ZZ17reduce_max_kernelILi1024EEvPKfPfiE1s[4096];
	ld.param.u64 	%rd3, [_Z17reduce_max_kernelILi1024EEvPKfPfi_param_0];
	ld.param.u64 	%rd2, [_Z17reduce_max_kernelILi1024EEvPKfPfi_param_1];
	ld.param.u32 	%r5, [_Z17reduce_max_kernelILi1024EEvPKfPfi_param_2];
	cvta.to.global.u64 	%rd4, %rd3;
	mov.u32 	%r1, %tid.x;
	mov.u32 	%r2, %ctaid.x;
	shl.b32 	%r6, %r2, 11;
	or.b32  	%r3, %r6, %r1;
	setp.ge.u32 	%p1, %r3, %r5;
	mul.wide.u32 	%rd5, %r3, 4;
	add.s64 	%rd1, %rd4, %rd5;
	mov.f32 	%f40, 0fFF800000;
	@%p1 bra 	$L__BB8_2;
	ld.global.nc.f32 	%f6, [%rd1];
	max.f32 	%f40, %f6, 0fFF800000;
$L__BB8_2:
	add.s32 	%r7, %r3, 1024;
	setp.ge.u32 	%p2, %r7, %r5;
	@%p2 bra 	$L__BB8_4;
	ld.global.nc.f32 	%f7, [%rd1+4096];
	max.f32 	%f40, %f40, %f7;
$L__BB8_4:
	shl.b32 	%r8, %r1, 2;
	mov.u32 	%r9, _ZZ17reduce_max_kernelILi1024EEvPKfPfiE1s;
	add.s32 	%r4, %r9, %r8;
	st.shared.f32 	[%r4], %f40;
	bar.sync 	0;
	setp.gt.u32 	%p3, %r1, 511;
	@%p3 bra 	$L__BB8_6;
	ld.shared.f32 	%f8, [%r4];
	ld.shared.f32 	%f9, [%r4+2048];
	max.f32 	%f10, %f8, %f9;
	st.shared.f32 	[%r4], %f10;
$L__BB8_6:
	bar.sync 	0;
	setp.gt.u32 	%p4, %r1, 255;
	@%p4 bra 	$L__BB8_8;
	ld.shared.f32 	%f11, [%r4];
	ld.shared.f32 	%f12, [%r4+1024];
	max.f32 	%f13, %f11, %f12;
	st.shared.f32 	[%r4], %f13;
$L__BB8_8:
	bar.sync 	0;
	setp.gt.u32 	%p5, %r1, 127;
	@%p5 bra 	$L__BB8_10;
	ld.shared.f32 	%f14, [%r4];
	ld.shared.f32 	%f15, [%r4+512];
	max.f32 	%f16, %f14, %f15;
	st.shared.f32 	[%r4], %f16;
$L__BB8_10:
	bar.sync 	0;
	setp.gt.u32 	%p6, %r1, 63;
	@%p6 bra 	$L__BB8_12;
	ld.shared.f32 	%f17, [%r4];
	ld.shared.f32 	%f18, [%r4+256];
	max.f32 	%f19, %f17, %f18;
	st.shared.f32 	[%r4], %f19;
$L__BB8_12:
	bar.sync 	0;
	setp.gt.u32 	%p7, %r1, 31;
	@%p7 bra 	$L__BB8_14;
	ld.shared.f32 	%f20, [%r4];
	ld.shared.f32 	%f21, [%r4+128];
	max.f32 	%f22, %f20, %f21;
	st.shared.f32 	[%r4], %f22;
$L__BB8_14:
	bar.sync 	0;
	setp.gt.u32 	%p8, %r1, 15;
	@%p8 bra 	$L__BB8_16;
	ld.shared.f32 	%f23, [%r4];
	ld.shared.f32 	%f24, [%r4+64];
	max.f32 	%f25, %f23, %f24;
	st.shared.f32 	[%r4], %f25;
$L__BB8_16:
	bar.sync 	0;
	setp.gt.u32 	%p9, %r1, 7;
	@%p9 bra 	$L__BB8_18;
	ld.shared.f32 	%f26, [%r4];
	ld.shared.f32 	%f27, [%r4+32];
	max.f32 	%f28, %f26, %f27;
	st.shared.f32 	[%r4], %f28;
$L__BB8_18:
	bar.sync 	0;
	setp.gt.u32 	%p10, %r1, 3;
	@%p10 bra 	$L__BB8_20;
	ld.shared.f32 	%f29, [%r4];
	ld.shared.f32 	%f30, [%r4+16];
	max.f32 	%f31, %f29, %f30;
	st.shared.f32 	[%r4], %f31;
$L__BB8_20:
	bar.sync 	0;
	setp.gt.u32 	%p11, %r1, 1;
	@%p11 bra 	$L__BB8_22;
	ld.shared.f32 	%f32, [%r4];
	ld.shared.f32 	%f33, [%r4+8];
	max.f32 	%f34, %f32, %f33;
	st.shared.f32 	[%r4], %f34;
$L__BB8_22:
	bar.sync 	0;
	setp.ne.s32 	%p12, %r1, 0;
	@%p12 bra 	$L__BB8_24;
	ld.shared.f32 	%f35, [%r4];
	ld.shared.f32 	%f36, [_ZZ17reduce_max_kernelILi1024EEvPKfPfiE1s+4];
	max.f32 	%f37, %f35, %f36;
	st.shared.f32 	[%r4], %f37;
$L__BB8_24:
	setp.ne.s32 	%p13, %r1, 0;
	bar.sync 	0;
	@%p13 bra 	$L__BB8_26;
	ld.shared.f32 	%f38, [_ZZ17reduce_max_kernelILi1024EEvPKfPfiE1s];
	cvta.to.global.u64 	%rd6, %rd2;
	mul.wide.u32 	%rd7, %r2, 4;
	add.s64 	%rd8, %rd6, %rd7;
	st.global.f32 	[%rd8], %f38;
$L__BB8_26:
	ret;

}
	// .globl	_Z17add_block_offsetsPfPKfii
.visible .entry _Z17add_block_offsetsPfPKfii(
	.param .u64 .ptr .align 1 _Z17add_block_offsetsPfPKfii_param_0,
	.param .u64 .ptr .align 1 _Z17add_block_offsetsPfPKfii_param_1,
	.param .u32 _Z17add_block_offsetsPfPKfii_param_2,
	.param .u32 _Z17add_block_offsetsPfPKfii_param_3
)
{
	.reg .pred 	%p<2>;
	.reg .b32 	%r<8>;
	.reg .b32 	%f<4>;
	.reg .b64 	%rd<9>;

	ld.param.u64 	%rd1, [_Z17add_block_offsetsPfPKfii_param_0];
	ld.param.u64 	%rd2, [_Z17add_block_offsetsPfPKfii_param_1];
	ld.param.u32 	%r3, [_Z17add_block_offsetsPfPKfii_param_2];
	ld.param.u32 	%r2, [_Z17add_block_offsetsPfPKfii_param_3];
	mov.u32 	%r4, %ctaid.x;
	mov.u32 	%r5, %ntid.x;
	mov.u32 	%r6, %tid.x;
	mad.lo.s32 	%r1, %r4, %r5, %r6;
	setp.ge.s32 	%p1, %r1, %r3;
	@%p1 bra 	$L__BB9_2;
	cvta.to.global.u64 	%rd3, %rd2;
	cvta.to.global.u64 	%rd4, %rd1;
	div.s32 	%r7, %r1, %r2;
	mul.wide.s32 	%rd5, %r7, 4;
	add.s64 	%rd6, %rd3, %rd5;
	ld.global.f32 	%f1, [%rd6];
	mul.wide.s32 	%rd7, %r1, 4;
	add.s64 	%rd8, %rd4, %rd7;
	ld.global.f32 	%f2, [%rd8];
	add.f32 	%f3, %f1, %f2;
	st.global.f32 	[%rd8], %f3;
$L__BB9_2:
	ret;

}
	// .globl	_Z20block_exclusive_scanILi256EEvPKfPfS2_i
.visible .entry _Z20block_exclusive_scanILi256EEvPKfPfS2_i(
	.param .u64 .ptr .align 1 _Z20block_exclusive_scanILi256EEvPKfPfS2_i_param_0,
	.param .u64 .ptr .align 1 _Z20block_exclusive_scanILi256EEvPKfPfS2_i_param_1,
	.param .u64 .ptr .align 1 _Z20block_exclusive_scanILi256EEvPKfPfS2_i_param_2,
	.param .u32 _Z20block_exclusive_scanILi256EEvPKfPfS2_i_param_3
)
{
	.reg .pred 	%p<24>;
	.reg .b32 	%r<24>;
	.reg .b32 	%f<65>;
	.reg .b64 	%rd<13>;
	// demoted variable
	.shared .align 4 .b8 _ZZ20block_exclusive_scanILi256EEvPKfPfS2_iE4temp[2048];
	ld.param.u64 	%rd5, [_Z20block_exclusive_scanILi256EEvPKfPfS2_i_param_0];
	ld.param.u64 	%rd3, [_Z20block_exclusive_scanILi256EEvPKfPfS2_i_param_1];
	ld.param.u64 	%rd4, [_Z20block_exclusive_scanILi256EEvPKfPfS2_i_param_2];
	ld.param.u32 	%r16, [_Z20block_exclusive_scanILi256EEvPKfPfS2_i_param_3];
	cvta.to.global.u64 	%rd6, %rd5;
	mov.u32 	%r1, %tid.x;
	mov.u32 	%r2, %ctaid.x;
	shl.b32 	%r17, %r2, 9;
	add.s32 	%r3, %r17, %r1;
	add.s32 	%r4, %r3, 256;
	setp.ge.s32 	%p1, %r3, %r16;
	mul.wide.s32 	%rd7, %r3, 4;
	add.s64 	%rd1, %rd6, %rd7;
	mov.f32 	%f63, 0f00000000;
	@%p1 bra 	$L__BB10_2;
	ld.global.nc.f32 	%f63, [%rd1];
$L__BB10_2:
	shl.b32 	%r18, %r1, 2;
	mov.u32 	%r19, _ZZ20block_exclusive_scanILi256EEvPKfPfS2_iE4temp;
	add.s32 	%r5, %r19, %r18;
	st.shared.f32 	[%r5], %f63;
	setp.ge.s32 	%p2, %r4, %r16;
	mov.f32 	%f64, 0f00000000;
	@%p2 bra 	$L__BB10_4;
	ld.global.nc.f32 	%f64, [%rd1+1024];
$L__BB10_4:
	st.shared.f32 	[%r5+1024], %f64;
	shl.b32 	%r20, %r1, 1;
	or.b32  	%r6, %r20, 1;
	bar.sync 	0;
	setp.gt.u32 	%p3, %r1, 255;
	add.s32 	%r7, %r5, %r18;
	@%p3 bra 	$L__BB10_6;
	ld.shared.f32 	%f7, [%r7];
	ld.shared.f32 	%f8, [%r7+4];
	add.f32 	%f9, %f7, %f8;
	st.shared.f32 	[%r7+4], %f9;
$L__BB10_6:
	bar.sync 	0;
	setp.gt.u32 	%p4, %r1, 127;
	shl.b32 	%r8, %r6, 3;
	add.s32 	%r9, %r19, %r8;
	@%p4 bra 	$L__BB10_8;
	ld.shared.f32 	%f10, [%r9+-4];
	ld.shared.f32 	%f11, [%r9+4];
	add.f32 	%f12, %f10, %f11;
	st.shared.f32 	[%r9+4], %f12;
$L__BB10_8:
	bar.sync 	0;
	setp.gt.u32 	%p5, %r1, 63;
	add.s32 	%r10, %r9, %r8;
	@%p5 bra 	$L__BB10_10;
	ld.shared.f32 	%f13, [%r10+-4];
	ld.shared.f32 	%f14, [%r10+12];
	add.f32 	%f15, %f13, %f14;
	st.shared.f32 	[%r10+12], %f15;
$L__BB10_10:
	bar.sync 	0;
	setp.gt.u32 	%p6, %r1, 31;
	mad.lo.s32 	%r11, %r6, 24, %r9;
	@%p6 bra 	$L__BB10_12;
	ld.shared.f32 	%f16, [%r11+-4];
	ld.shared.f32 	%f17, [%r11+28];
	add.f32 	%f18, %f16, %f17;
	st.shared.f32 	[%r11+28], %f18;
$L__BB10_12:
	bar.sync 	0;
	setp.gt.u32 	%p7, %r1, 15;
	mad.lo.s32 	%r12, %r6, 56, %r9;
	@%p7 bra 	$L__BB10_14;
	ld.shared.f32 	%f19, [%r12+-4];
	ld.shared.f32 	%f20, [%r12+60];
	add.f32 	%f21, %f19, %f20;
	st.shared.f32 	[%r12+60], %f21;
$L__BB10_14:
	bar.sync 	0;
	setp.gt.u32 	%p8, %r1, 7;
	mad.lo.s32 	%r13, %r6, 120, %r9;
	@%p8 bra 	$L__BB10_16;
	ld.shared.f32 	%f22, [%r13+-4];
	ld.shared.f32 	%f23, [%r13+124];
	add.f32 	%f24, %f22, %f23;
	st.shared.f32 	[%r13+124], %f24;
$L__BB10_16:
	bar.sync 	0;
	setp.gt.u32 	%p9, %r1, 3;
	mad.lo.s32 	%r14, %r6, 248, %r9;
	@%p9 bra 	$L__BB10_18;
	ld.shared.f32 	%f25, [%r14+-4];
	ld.shared.f32 	%f26, [%r14+252];
	add.f32 	%f27, %f25, %f26;
	st.shared.f32 	[%r14+252], %f27;
$L__BB10_18:
	bar.sync 	0;
	setp.gt.u32 	%p10, %r1, 1;
	mad.lo.s32 	%r15, %r6, 504, %r9;
	@%p10 bra 	$L__BB10_20;
	ld.shared.f32 	%f28, [%r15+-4];
	ld.shared.f32 	%f29, [%r15+508];
	add.f32 	%f30, %f28, %f29;
	st.shared.f32 	[%r15+508], %f30;
$L__BB10_20:
	bar.sync 	0;
	setp.ne.s32 	%p11, %r1, 0;
	@%p11 bra 	$L__BB10_24;
	setp.eq.s64 	%p12, %rd4, 0;
	@%p12 bra 	$L__BB10_23;
	ld.shared.f32 	%f31, [_ZZ20block_exclusive_scanILi256EEvPKfPfS2_iE4temp+1020];
	ld.shared.f32 	%f32, [_ZZ20block_exclusive_scanILi256EEvPKfPfS2_iE4temp+2044];
	cvta.to.global.u64 	%rd8, %rd4;
	mul.wide.u32 	%rd9, %r2, 4;
	add.s64 	%rd10, %rd8, %rd9;
	add.f32 	%f33, %f31, %f32;
	st.global.f32 	[%rd10], %f33;
$L__BB10_23:
	mov.b32 	%r23, 0;
	st.shared.u32 	[_ZZ20block_exclusive_scanILi256EEvPKfPfS2_iE4temp+2044], %r23;
$L__BB10_24:
	setp.ne.s32 	%p13, %r1, 0;
	bar.sync 	0;
	@%p13 bra 	$L__BB10_26;
	ld.shared.f32 	%f34, [_ZZ20block_exclusive_scanILi256EEvPKfPfS2_iE4temp+1020];
	ld.shared.f32 	%f35, [_ZZ20block_exclusive_scanILi256EEvPKfPfS2_iE4temp+2044];
	st.shared.f32 	[_ZZ20block_exclusive_scanILi256EEvPKfPfS2_iE4temp+1020], %f35;
	add.f32 	%f36, %f34, %f35;
	st.shared.f32 	[_ZZ20block_exclusive_scanILi256EEvPKfPfS2_iE4temp+2044], %f36;
$L__BB10_26:
	setp.gt.u32 	%p14, %r1, 1;
	bar.sync 	0;
	@%p14 bra 	$L__BB10_28;
	ld.shared.f32 	%f37, [%r15+-4];
	ld.shared.f32 	%f38, [%r15+508];
	st.shared.f32 	[%r15+-4], %f38;
	add.f32 	%f39, %f37, %f38;
	st.shared.f32 	[%r15+508], %f39;
$L__BB10_28:
	setp.gt.u32 	%p15, %r1, 3;
	bar.sync 	0;
	@%p15 bra 	$L__BB10_30;
	ld.shared.f32 	%f40, [%r14+-4];
	ld.shared.f32 	%f41, [%r14+252];
	st.shared.f32 	[%r14+-4], %f41;
	add.f32 	%f42, %f40, %f41;
	st.shared.f32 	[%r14+252], %f42;
$L__BB10_30:
	setp.gt.u32 	%p16, %r1, 7;
	bar.sync 	0;
	@%p16 bra 	$L__BB10_32;
	ld.shared.f32 	%f43, [%r13+-4];
	ld.shared.f32 	%f44, [%r13+124];
	st.shared.f32 	[%r13+-4], %f44;
	add.f32 	%f45, %f43, %f44;
	st.shared.f32 	[%r13+124], %f45;
$L__BB10_32:
	setp.gt.u32 	%p17, %r1, 15;
	bar.sync 	0;
	@%p17 bra 	$L__BB10_34;
	ld.shared.f32 	%f46, [%r12+-4];
	ld.shared.f32 	%f47, [%r12+60];
	st.shared.f32 	[%r12+-4], %f47;
	add.f32 	%f48, %f46, %f47;
	st.shared.f32 	[%r12+60], %f48;
$L__BB10_34:
	setp.gt.u32 	%p18, %r1, 31;
	bar.sync 	0;
	@%p18 bra 	$L__BB10_36;
	ld.shared.f32 	%f49, [%r11+-4];
	ld.shared.f32 	%f50, [%r11+28];
	st.shared.f32 	[%r11+-4], %f50;
	add.f32 	%f51, %f49, %f50;
	st.shared.f32 	[%r11+28], %f51;
$L__BB10_36:
	setp.gt.u32 	%p19, %r1, 63;
	bar.sync 	0;
	@%p19 bra 	$L__BB10_38;
	ld.shared.f32 	%f52, [%r10+-4];
	ld.shared.f32 	%f53, [%r10+12];
	st.shared.f32 	[%r10+-4], %f53;
	add.f32 	%f54, %f52, %f53;
	st.shared.f32 	[%r10+12], %f54;
$L__BB10_38:
	setp.gt.u32 	%p20, %r1, 127;
	bar.sync 	0;
	@%p20 bra 	$L__BB10_40;
	ld.shared.f32 	%f55, [%r9+-4];
	ld.shared.f32 	%f56, [%r9+4];
	st.shared.f32 	[%r9+-4], %f56;
	add.f32 	%f57, %f55, %f56;
	st.shared.f32 	[%r9+4], %f57;
$L__BB10_40:
	setp.gt.u32 	%p21, %r1, 255;
	bar.sync 	0;
	@%p21 bra 	$L__BB10_42;
	ld.shared.f32 	%f58, [%r7];
	ld.shared.f32 	%f59, [%r7+4];
	st.shared.f32 	[%r7], %f59;
	add.f32 	%f60, %f58, %f59;
	st.shared.f32 	[%r7+4], %f60;
$L__BB10_42:
	setp.ge.s32 	%p22, %r3, %r16;
	bar.sync 	0;
	cvta.to.global.u64 	%rd11, %rd3;
	add.s64 	%rd2, %rd11, %rd7;
	@%p22 bra 	$L__BB10_44;
	ld.shared.f32 	%f61, [%r5];
	st.global.f32 	[%rd2], %f61;
$L__BB10_44:
	setp.ge.s32 	%p23, %r4, %r16;
	@%p23 bra 	$L__BB10_46;
	ld.shared.f32 	%f62, [%r5+1024];
	st.global.f32 	[%rd2+1024], %f62;
$L__BB10_46:
	ret;

}
	// .globl	_Z20block_exclusive_scanILi512EEvPKfPfS2_i
.visible .entry _Z20block_exclusive_scanILi512EEvPKfPfS2_i(
	.param .u64 .ptr .align 1 _Z20block_exclusive_scanILi512EEvPKfPfS2_i_param_0,
	.param .u64 .ptr .align 1 _Z20block_exclusive_scanILi512EEvPKfPfS2_i_param_1,
	.param .u64 .ptr .align 1 _Z20block_exclusive_scanILi512EEvPKfPfS2_i_param_2,
	.param .u32 _Z20block_exclusive_scanILi512EEvPKfPfS2_i_param_3
)
{
	.reg .pred 	%p<26>;
	.reg .b32 	%r<25>;
	.reg .b32 	%f<71>;
	.reg .b64 	%rd<13>;
	// demoted variable
	.shared .align 4 .b8 _ZZ20block_exclusive_scanILi512EEvPKfPfS2_iE4temp[4096];
	ld.param.u64 	%rd5, [_Z20block_exclusive_scanILi512EEvPKfPfS2_i_param_0];
	ld.param.u64 	%rd3, [_Z20block_exclusive_scanILi512EEvPKfPfS2_i_param_1];
	ld.param.u64 	%rd4, [_Z20block_exclusive_scanILi512EEvPKfPfS2_i_param_2];
	ld.param.u32 	%r17, [_Z20block_exclusive_scanILi512EEvPKfPfS2_i_param_3];
	cvta.to.global.u64 	%rd6, %rd5;
	mov.u32 	%r1, %tid.x;
	mov.u32 	%r2, %ctaid.x;
	shl.b32 	%r18, %r2, 10;
	or.b32  	%r3, %r18, %r1;
	add.s32 	%r4, %r3, 512;
	setp.ge.s32 	%p1, %r3, %r17;
	mul.wide.s32 	%rd7, %r3, 4;
	add.s64 	%rd1, %rd6, %rd7;
	mov.f32 	%f69, 0f00000000;
	@%p1 bra 	$L__BB11_2;
	ld.global.nc.f32 	%f69, [%rd1];
$L__BB11_2:
	shl.b32 	%r19, %r1, 2;
	mov.u32 	%r20, _ZZ20block_exclusive_scanILi512EEvPKfPfS2_iE4temp;
	add.s32 	%r5, %r20, %r19;
	st.shared.f32 	[%r5], %f69;
	setp.ge.s32 	%p2, %r4, %r17;
	mov.f32 	%f70, 0f00000000;
	@%p2 bra 	$L__BB11_4;
	ld.global.nc.f32 	%f70, [%rd1+2048];
$L__BB11_4:
	st.shared.f32 	[%r5+2048], %f70;
	shl.b32 	%r21, %r1, 1;
	or.b32  	%r6, %r21, 1;
	bar.sync 	0;
	setp.gt.u32 	%p3, %r1, 511;
	add.s32 	%r7, %r5, %r19;
	@%p3 bra 	$L__BB11_6;
	ld.shared.f32 	%f7, [%r7];
	ld.shared.f32 	%f8, [%r7+4];
	add.f32 	%f9, %f7, %f8;
	st.shared.f32 	[%r7+4], %f9;
$L__BB11_6:
	bar.sync 	0;
	setp.gt.u32 	%p4, %r1, 255;
	shl.b32 	%r8, %r6, 3;
	add.s32 	%r9, %r20, %r8;
	@%p4 bra 	$L__BB11_8;
	ld.shared.f32 	%f10, [%r9+-4];
	ld.shared.f32 	%f11, [%r9+4];
	add.f32 	%f12, %f10, %f11;
	st.shared.f32 	[%r9+4], %f12;
$L__BB11_8:
	bar.sync 	0;
	setp.gt.u32 	%p5, %r1, 127;
	add.s32 	%r10, %r9, %r8;
	@%p5 bra 	$L__BB11_10;
	ld.shared.f32 	%f13, [%r10+-4];
	ld.shared.f32 	%f14, [%r10+12];
	add.f32 	%f15, %f13, %f14;
	st.shared.f32 	[%r10+12], %f15;
$L__BB11_10:
	bar.sync 	0;
	setp.gt.u32 	%p6, %r1, 63;
	mad.lo.s32 	%r11, %r6, 24, %r9;
	@%p6 bra 	$L__BB11_12;
	ld.shared.f32 	%f16, [%r11+-4];
	ld.shared.f32 	%f17, [%r11+28];
	add.f32 	%f18, %f16, %f17;
	st.shared.f32 	[%r11+28], %f18;
$L__BB11_12:
	bar.sync 	0;
	setp.gt.u32 	%p7, %r1, 31;
	mad.lo.s32 	%r12, %r6, 56, %r9;
	@%p7 bra 	$L__BB11_14;
	ld.shared.f32 	%f19, [%r12+-4];
	ld.shared.f32 	%f20, [%r12+60];
	add.f32 	%f21, %f19, %f20;
	st.shared.f32 	[%r12+60], %f21;
$L__BB11_14:
	bar.sync 	0;
	setp.gt.u32 	%p8, %r1, 15;
	mad.lo.s32 	%r13, %r6, 120, %r9;
	@%p8 bra 	$L__BB11_16;
	ld.shared.f32 	%f22, [%r13+-4];
	ld.shared.f32 	%f23, [%r13+124];
	add.f32 	%f24, %f22, %f23;
	st.shared.f32 	[%r13+124], %f24;
$L__BB11_16:
	bar.sync 	0;
	setp.gt.u32 	%p9, %r1, 7;
	mad.lo.s32 	%r14, %r6, 248, %r9;
	@%p9 bra 	$L__BB11_18;
	ld.shared.f32 	%f25, [%r14+-4];
	ld.shared.f32 	%f26, [%r14+252];
	add.f32 	%f27, %f25, %f26;
	st.shared.f32 	[%r14+252], %f27;
$L__BB11_18:
	bar.sync 	0;
	setp.gt.u32 	%p10, %r1, 3;
	mad.lo.s32 	%r15, %r6, 504, %r9;
	@%p10 bra 	$L__BB11_20;
	ld.shared.f32 	%f28, [%r15+-4];
	ld.shared.f32 	%f29, [%r15+508];
	add.f32 	%f30, %f28, %f29;
	st.shared.f32 	[%r15+508], %f30;
$L__BB11_20:
	bar.sync 	0;
	setp.gt.u32 	%p11, %r1, 1;
	mad.lo.s32 	%r16, %r6, 1016, %r9;
	@%p11 bra 	$L__BB11_22;
	ld.shared.f32 	%f31, [%r16+-4];
	ld.shared.f32 	%f32, [%r16+1020];
	add.f32 	%f33, %f31, %f32;
	st.shared.f32 	[%r16+1020], %f33;
$L__BB11_22:
	bar.sync 	0;
	setp.ne.s32 	%p12, %r1, 0;
	@%p12 bra 	$L__BB11_26;
	setp.eq.s64 	%p13, %rd4, 0;
	@%p13 bra 	$L__BB11_25;
	ld.shared.f32 	%f34, [_ZZ20block_exclusive_scanILi512EEvPKfPfS2_iE4temp+2044];
	ld.shared.f32 	%f35, [_ZZ20block_exclusive_scanILi512EEvPKfPfS2_iE4temp+4092];
	cvta.to.global.u64 	%rd8, %rd4;
	mul.wide.u32 	%rd9, %r2, 4;
	add.s64 	%rd10, %rd8, %rd9;
	add.f32 	%f36, %f34, %f35;
	st.global.f32 	[%rd10], %f36;
$L__BB11_25:
	mov.b32 	%r24, 0;
	st.shared.u32 	[_ZZ20block_exclusive_scanILi512EEvPKfPfS2_iE4temp+4092], %r24;
$L__BB11_26:
	setp.ne.s32 	%p14, %r1, 0;
	bar.sync 	0;
	@%p14 bra 	$L__BB11_28;
	ld.shared.f32 	%f37, [_ZZ20block_exclusive_scanILi512EEvPKfPfS2_iE4temp+2044];
	ld.shared.f32 	%f38, [_ZZ20block_exclusive_scanILi512EEvPKfPfS2_iE4temp+4092];
	st.shared.f32 	[_ZZ20block_exclusive_scanILi512EEvPKfPfS2_iE4temp+2044], %f38;
	add.f32 	%f39, %f37, %f38;
	st.shared.f32 	[_ZZ20block_exclusive_scanILi512EEvPKfPfS2_iE4temp+4092], %f39;
$L__BB11_28:
	setp.gt.u32 	%p15, %r1, 1;
	bar.sync 	0;
	@%p15 bra 	$L__BB11_30;
	ld.shared.f32 	%f40, [%r16+-4];
	ld.shared.f32 	%f41, [%r16+1020];
	st.shared.f32 	[%r16+-4], %f41;
	add.f32 	%f42, %f40, %f41;
	st.shared.f32 	[%r16+1020], %f42;
$L__BB11_30:
	setp.gt.u32 	%p16, %r1, 3;
	bar.sync 	0;
	@%p16 bra 	$L__BB11_32;
	ld.shared.f32 	%f43, [%r15+-4];
	ld.shared.f32 	%f44, [%r15+508];
	st.shared.f32 	[%r15+-4], %f44;
	add.f32 	%f45, %f43, %f44;
	st.shared.f32 	[%r15+508], %f45;
$L__BB11_32:
	setp.gt.u32 	%p17, %r1, 7;
	bar.sync 	0;
	@%p17 bra 	$L__BB11_34;
	ld.shared.f32 	%f46, [%r14+-4];
	ld.shared.f32 	%f47, [%r14+252];
	st.shared.f32 	[%r14+-4], %f47;
	add.f32 	%f48, %f46, %f47;
	st.shared.f32 	[%r14+252], %f48;
$L__BB11_34:
	setp.gt.u32 	%p18, %r1, 15;
	bar.sync 	0;
	@%p18 bra 	$L__BB11_36;
	ld.shared.f32 	%f49, [%r13+-4];
	ld.shared.f32 	%f50, [%r13+124];
	st.shared.f32 	[%r13+-4], %f50;
	add.f32 	%f51, %f49, %f50;
	st.shared.f32 	[%r13+124], %f51;
$L__BB11_36:
	setp.gt.u32 	%p19, %r1, 31;
	bar.sync 	0;
	@%p19 bra 	$L__BB11_38;
	ld.shared.f32 	%f52, [%r12+-4];
	ld.shared.f32 	%f53, [%r12+60];
	st.shared.f32 	[%r12+-4], %f53;
	add.f32 	%f54, %f52, %f53;
	st.shared.f32 	[%r12+60], %f54;
$L__BB11_38:
	setp.gt.u32 	%p20, %r1, 63;
	bar.sync 	0;
	@%p20 bra 	$L__BB11_40;
	ld.shared.f32 	%f55, [%r11+-4];
	ld.shared.f32 	%f56, [%r11+28];
	st.shared.f32 	[%r11+-4], %f56;
	add.f32 	%f57, %f55, %f56;
	st.shared.f32 	[%r11+28], %f57;
$L__BB11_40:
	setp.gt.u32 	%p21, %r1, 127;
	bar.sync 	0;
	@%p21 bra 	$L__BB11_42;
	ld.shared.f32 	%f58, [%r10+-4];
	ld.shared.f32 	%f59, [%r10+12];
	st.shared.f32 	[%r10+-4], %f59;
	add.f32 	%f60, %f58, %f59;
	st.shared.f32 	[%r10+12], %f60;
$L__BB11_42:
	setp.gt.u32 	%p22, %r1, 255;
	bar.sync 	0;
	@%p22 bra 	$L__BB11_44;
	ld.shared.f32 	%f61, [%r9+-4];
	ld.shared.f32 	%f62, [%r9+4];
	st.shared.f32 	[%r9+-4], %f62;
	add.f32 	%f63, %f61, %f62;
	st.shared.f32 	[%r9+4], %f63;
$L__BB11_44:
	setp.gt.u32 	%p23, %r1, 511;
	bar.sync 	0;
	@%p23 bra 	$L__BB11_46;
	ld.shared.f32 	%f64, [%r7];
	ld.shared.f32 	%f65, [%r7+4];
	st.shared.f32 	[%r7], %f65;
	add.f32 	%f66, %f64, %f65;
	st.shared.f32 	[%r7+4], %f66;
$L__BB11_46:
	setp.ge.s32 	%p24, %r3, %r17;
	bar.sync 	0;
	cvta.to.global.u64 	%rd11, %rd3;
	add.s64 	%rd2, %rd11, %rd7;
	@%p24 bra 	$L__BB11_48;
	ld.shared.f32 	%f67, [%r5];
	st.global.f32 	[%rd2], %f67;
$L__BB11_48:
	setp.ge.s32 	%p25, %r4, %r17;
	@%p25 bra 	$L__BB11_50;
	ld.shared.f32 	%f68, [%r5+2048];
	st.global.f32 	[%rd2+2048], %f68;
$L__BB11_50:
	ret;

}
	// .globl	_Z20block_exclusive_scanILi1024EEvPKfPfS2_i
.visible .entry _Z20block_exclusive_scanILi1024EEvPKfPfS2_i(
	.param .u64 .ptr .align 1 _Z20block_exclusive_scanILi1024EEvPKfPfS2_i_param_0,
	.param .u64 .ptr .align 1 _Z20block_exclusive_scanILi1024EEvPKfPfS2_i_param_1,
	.param .u64 .ptr .align 1 _Z20block_exclusive_scanILi1024EEvPKfPfS2_i_param_2,
	.param .u32 _Z20block_exclusive_scanILi1024EEvPKfPfS2_i_param_3
)
{
	.reg .pred 	%p<26>;
	.reg .b32 	%r<27>;
	.reg .b32 	%f<77>;
	.reg .b64 	%rd<13>;
	// demoted variable
	.shared .align 4 .b8 _ZZ20block_exclusive_scanILi1024EEvPKfPfS2_iE4temp[8192];
	ld.param.u64 	%rd5, [_Z20block_exclusive_scanILi1024EEvPKfPfS2_i_param_0];
	ld.param.u64 	%rd3, [_Z20block_exclusive_scanILi1024EEvPKfPfS2_i_param_1];
	ld.param.u64 	%rd4, [_Z20block_exclusive_scanILi1024EEvPKfPfS2_i_param_2];
	ld.param.u32 	%r18, [_Z20block_exclusive_scanILi1024EEvPKfPfS2_i_param_3];
	cvta.to.global.u64 	%rd6, %rd5;
	mov.u32 	%r1, %tid.x;
	mov.u32 	%r2, %ctaid.x;
	shl.b32 	%r19, %r2, 11;
	or.b32  	%r3, %r19, %r1;
	or.b32  	%r4, %r3, 1024;
	setp.ge.s32 	%p1, %r3, %r18;
	mul.wide.s32 	%rd7, %r3, 4;
	add.s64 	%rd1, %rd6, %rd7;
	mov.f32 	%f75, 0f00000000;
	@%p1 bra 	$L__BB12_2;
	ld.global.nc.f32 	%f75, [%rd1];
$L__BB12_2:
	shl.b32 	%r20, %r1, 2;
	mov.u32 	%r21, _ZZ20block_exclusive_scanILi1024EEvPKfPfS2_iE4temp;
	add.s32 	%r5, %r21, %r20;
	st.shared.f32 	[%r5], %f75;
	setp.ge.s32 	%p2, %r4, %r18;
	mov.f32 	%f76, 0f00000000;
	@%p2 bra 	$L__BB12_4;
	ld.global.nc.f32 	%f76, [%rd1+4096];
$L__BB12_4:
	st.shared.f32 	[%r5+4096], %f76;
	shl.b32 	%r22, %r1, 1;
	or.b32  	%r6, %r22, 1;
	bar.sync 	0;
	add.s32 	%r7, %r5, %r20;
	ld.shared.f32 	%f7, [%r7];
	ld.shared.f32 	%f8, [%r7+4];
	add.f32 	%f9, %f7, %f8;
	st.shared.f32 	[%r7+4], %f9;
	bar.sync 	0;
	setp.gt.u32 	%p3, %r1, 511;
	shl.b32 	%r24, %r1, 4;
	or.b32  	%r8, %r24, 8;
	add.s32 	%r9, %r21, %r8;
	@%p3 bra 	$L__BB12_6;
	ld.shared.f32 	%f10, [%r9+-4];
	ld.shared.f32 	%f11, [%r9+4];
	add.f32 	%f12, %f10, %f11;
	st.shared.f32 	[%r9+4], %f12;
$L__BB12_6:
	bar.sync 	0;
	setp.gt.u32 	%p4, %r1, 255;
	add.s32 	%r10, %r9, %r8;
	@%p4 bra 	$L__BB12_8;
	ld.shared.f32 	%f13, [%r10+-4];
	ld.shared.f32 	%f14, [%r10+12];
	add.f32 	%f15, %f13, %f14;
	st.shared.f32 	[%r10+12], %f15;
$L__BB12_8:
	bar.sync 	0;
	setp.gt.u32 	%p5, %r1, 127;
	mad.lo.s32 	%r11, %r6, 24, %r9;
	@%p5 bra 	$L__BB12_10;
	ld.shared.f32 	%f16, [%r11+-4];
	ld.shared.f32 	%f17, [%r11+28];
	add.f32 	%f18, %f16, %f17;
	st.shared.f32 	[%r11+28], %f18;
$L__BB12_10:
	bar.sync 	0;
	setp.gt.u32 	%p6, %r1, 63;
	mad.lo.s32 	%r12, %r6, 56, %r9;
	@%p6 bra 	$L__BB12_12;
	ld.shared.f32 	%f19, [%r12+-4];
	ld.shared.f32 	%f20, [%r12+60];
	add.f32 	%f21, %f19, %f20;
	st.shared.f32 	[%r12+60], %f21;
$L__BB12_12:
	bar.sync 	0;
	setp.gt.u32 	%p7, %r1, 31;
	mad.lo.s32 	%r13, %r6, 120, %r9;
	@%p7 bra 	$L__BB12_14;
	ld.shared.f32 	%f22, [%r13+-4];
	ld.shared.f32 	%f23, [%r13+124];
	add.f32 	%f24, %f22, %f23;
	st.shared.f32 	[%r13+124], %f24;
$L__BB12_14:
	bar.sync 	0;
	setp.gt.u32 	%p8, %r1, 15;
	mad.lo.s32 	%r14, %r6, 248, %r9;
	@%p8 bra 	$L__BB12_16;
	ld.shared.f32 	%f25, [%r14+-4];
	ld.shared.f32 	%f26, [%r14+252];
	add.f32 	%f27, %f25, %f26;
	st.shared.f32 	[%r14+252], %f27;
$L__BB12_16:
	bar.sync 	0;
	setp.gt.u32 	%p9, %r1, 7;
	mad.lo.s32 	%r15, %r6, 504, %r9;
	@%p9 bra 	$L__BB12_18;
	ld.shared.f32 	%f28, [%r15+-4];
	ld.shared.f32 	%f29, [%r15+508];
	add.f32 	%f30, %f28, %f29;
	st.shared.f32 	[%r15+508], %f30;
$L__BB12_18:
	bar.sync 	0;
	setp.gt.u32 	%p10, %r1, 3;
	mad.lo.s32 	%r16, %r6, 1016, %r9;
	@%p10 bra 	$L__BB12_20;
	ld.shared.f32 	%f31, [%r16+-4];
	ld.shared.f32 	%f32, [%r16+1020];
	add.f32 	%f33, %f31, %f32;
	st.shared.f32 	[%r16+1020], %f33;
$L__BB12_20:
	bar.sync 	0;
	setp.gt.u32 	%p11, %r1, 1;
	mad.lo.s32 	%r17, %r6, 2040, %r9;
	@%p11 bra 	$L__BB12_22;
	ld.shared.f32 	%f34, [%r17+-4];
	ld.shared.f32 	%f35, [%r17+2044];
	add.f32 	%f36, %f34, %f35;
	st.shared.f32 	[%r17+2044], %f36;
$L__BB12_22:
	bar.sync 	0;
	setp.ne.s32 	%p12, %r1, 0;
	@%p12 bra 	$L__BB12_26;
	setp.eq.s64 	%p13, %rd4, 0;
	@%p13 bra 	$L__BB12_25;
	ld.shared.f32 	%f37, [_ZZ20block_exclusive_scanILi1024EEvPKfPfS2_iE4temp+4092];
	ld.shared.f32 	%f38, [_ZZ20block_exclusive_scanILi1024EEvPKfPfS2_iE4temp+8188];
	cvta.to.global.u64 	%rd8, %rd4;
	mul.wide.u32 	%rd9, %r2, 4;
	add.s64 	%rd10, %rd8, %rd9;
	add.f32 	%f39, %f37, %f38;
	st.global.f32 	[%rd10], %f39;
$L__BB12_25:
	mov.b32 	%r26, 0;
	st.shared.u32 	[_ZZ20block_exclusive_scanILi1024EEvPKfPfS2_iE4temp+8188], %r26;
$L__BB12_26:
	setp.ne.s32 	%p14, %r1, 0;
	bar.sync 	0;
	@%p14 bra 	$L__BB12_28;
	ld.shared.f32 	%f40, [_ZZ20block_exclusive_scanILi1024EEvPKfPfS2_iE4temp+4092];
	ld.shared.f32 	%f41, [_ZZ20block_exclusive_scanILi1024EEvPKfPfS2_iE4temp+8188];
	st.shared.f32 	[_ZZ20block_exclusive_scanILi1024EEvPKfPfS2_iE4temp+4092], %f41;
	add.f32 	%f42, %f40, %f41;
	st.shared.f32 	[_ZZ20block_exclusive_scanILi1024EEvPKfPfS2_iE4temp+8188], %f42;
$L__BB12_28:
	setp.gt.u32 	%p15, %r1, 1;
	bar.sync 	0;
	@%p15 bra 	$L__BB12_30;
	ld.shared.f32 	%f43, [%r17+-4];
	ld.shared.f32 	%f44, [%r17+2044];
	st.shared.f32 	[%r17+-4], %f44;
	add.f32 	%f45, %f43, %f44;
	st.shared.f32 	[%r17+2044], %f45;
$L__BB12_30:
	setp.gt.u32 	%p16, %r1, 3;
	bar.sync 	0;
	@%p16 bra 	$L__BB12_32;
	ld.shared.f32 	%f46, [%r16+-4];
	ld.shared.f32 	%f47, [%r16+1020];
	st.shared.f32 	[%r16+-4], %f47;
	add.f32 	%f48, %f46, %f47;
	st.shared.f32 	[%r16+1020], %f48;
$L__BB12_32:
	setp.gt.u32 	%p17, %r1, 7;
	bar.sync 	0;
	@%p17 bra 	$L__BB12_34;
	ld.shared.f32 	%f49, [%r15+-4];
	ld.shared.f32 	%f50, [%r15+508];
	st.shared.f32 	[%r15+-4], %f50;
	add.f32 	%f51, %f49, %f50;
	st.shared.f32 	[%r15+508], %f51;
$L__BB12_34:
	setp.gt.u32 	%p18, %r1, 15;
	bar.sync 	0;
	@%p18 bra 	$L__BB12_36;
	ld.shared.f32 	%f52, [%r14+-4];
	ld.shared.f32 	%f53, [%r14+252];
	st.shared.f32 	[%r14+-4], %f53;
	add.f32 	%f54, %f52, %f53;
	st.shared.f32 	[%r14+252], %f54;
$L__BB12_36:
	setp.gt.u32 	%p19, %r1, 31;
	bar.sync 	0;
	@%p19 bra 	$L__BB12_38;
	ld.shared.f32 	%f55, [%r13+-4];
	ld.shared.f32 	%f56, [%r13+124];
	st.shared.f32 	[%r13+-4], %f56;
	add.f32 	%f57, %f55, %f56;
	st.shared.f32 	[%r13+124], %f57;
$L__BB12_38:
	setp.gt.u32 	%p20, %r1, 63;
	bar.sync 	0;
	@%p20 bra 	$L__BB12_40;
	ld.shared.f32 	%f58, [%r12+-4];
	ld.shared.f32 	%f59, [%r12+60];
	st.shared.f32 	[%r12+-4], %f59;
	add.f32 	%f60, %f58, %f59;
	st.shared.f32 	[%r12+60], %f60;
$L__BB12_40:
	setp.gt.u32 	%p21, %r1, 127;
	bar.sync 	0;
	@%p21 bra 	$L__BB12_42;
	ld.shared.f32 	%f61, [%r11+-4];
	ld.shared.f32 	%f62, [%r11+28];
	st.shared.f32 	[%r11+-4], %f62;
	add.f32 	%f63, %f61, %f62;
	st.shared.f32 	[%r11+28], %f63;
$L__BB12_42:
	setp.gt.u32 	%p22, %r1, 255;
	bar.sync 	0;
	@%p22 bra 	$L__BB12_44;
	ld.shared.f32 	%f64, [%r10+-4];
	ld.shared.f32 	%f65, [%r10+12];
	st.shared.f32 	[%r10+-4], %f65;
	add.f32 	%f66, %f64, %f65;
	st.shared.f32 	[%r10+12], %f66;
$L__BB12_44:
	setp.gt.u32 	%p23, %r1, 511;
	bar.sync 	0;
	@%p23 bra 	$L__BB12_46;
	ld.shared.f32 	%f67, [%r9+-4];
	ld.shared.f32 	%f68, [%r9+4];
	st.shared.f32 	[%r9+-4], %f68;
	add.f32 	%f69, %f67, %f68;
	st.shared.f32 	[%r9+4], %f69;
$L__BB12_46:
	setp.ge.s32 	%p24, %r3, %r18;
	bar.sync 	0;
	ld.shared.f32 	%f70, [%r7];
	ld.shared.f32 	%f71, [%r7+4];
	st.shared.f32 	[%r7], %f71;
	add.f32 	%f72, %f70, %f71;
	st.shared.f32 	[%r7+4], %f72;
	bar.sync 	0;
	cvta.to.global.u64 	%rd11, %rd3;
	add.s64 	%rd2, %rd11, %rd7;
	@%p24 bra 	$L__BB12_48;
	ld.shared.f32 	%f73, [%r5];
	st.global.f32 	[%rd2], %f73;
$L__BB12_48:
	setp.ge.s32 	%p25, %r4, %r18;
	@%p25 bra 	$L__BB12_50;
	ld.shared.f32 	%f74, [%r5+4096];
	st.global.f32 	[%rd2+4096], %f74;
$L__BB12_50:
	ret;

}
	// .globl	_Z20reduce_minmax_kernelILi256EEvPKfPfS2_i
.visible .entry _Z20reduce_minmax_kernelILi256EEvPKfPfS2_i(
	.param .u64 .ptr .align 1 _Z20reduce_minmax_kernelILi256EEvPKfPfS2_i_param_0,
	.param .u64 .ptr .align 1 _Z20reduce_minmax_kernelILi256EEvPKfPfS2_i_param_1,
	.param .u64 .ptr .align 1 _Z20reduce_minmax_kernelILi256EEvPKfPfS2_i_param_2,
	.param .u32 _Z20reduce_minmax_kernelILi256EEvPKfPfS2_i_param_3
)
{
	.reg .pred 	%p<12>;
	.reg .b32 	%r<12>;
	.reg .b32 	%f<67>;
	.reg .b64 	%rd<14>;
	// demoted variable
	.shared .align 4 .b8 _ZZ20reduce_minmax_kernelILi256EEvPKfPfS2_iE4smin[1024];
	// demoted variable
	.shared .align 4 .b8 _ZZ20reduce_minmax_kernelILi256EEvPKfPfS2_iE4smax[1024];
	ld.param.u64 	%rd4, [_Z20reduce_minmax_kernelILi256EEvPKfPfS2_i_param_0];
	ld.param.u64 	%rd2, [_Z20reduce_minmax_kernelILi256EEvPKfPfS2_i_param_1];
	ld.param.u64 	%rd3, [_Z20reduce_minmax_kernelILi256EEvPKfPfS2_i_param_2];
	ld.param.u32 	%r7, [_Z20reduce_minmax_kernelILi256EEvPKfPfS2_i_param_3];
	cvta.to.global.u64 	%rd1, %rd4;
	mov.u32 	%r1, %tid.x;
	mov.u32 	%r2, %ctaid.x;
	shl.b32 	%r8, %r2, 9;
	add.s32 	%r3, %r8, %r1;
	setp.ge.u32 	%p1, %r3, %r7;
	mov.f32 	%f66, 0fFF800000;
	mov.f32 	%f65, 0f7F800000;
	@%p1 bra 	$L__BB13_2;
	mul.wide.u32 	%rd5, %r3, 4;
	add.s64 	%rd6, %rd1, %rd5;
	ld.global.nc.f32 	%f11, [%rd6];
	min.f32 	%f65, %f11, 0f7F800000;
	max.f32 	%f66, %f11, 0fFF800000;
$L__BB13_2:
	add.s32 	%r4, %r3, 256;
	setp.ge.u32 	%p2, %r4, %r7;
	@%p2 bra 	$L__BB13_4;
	mul.wide.u32 	%rd7, %r4, 4;
	add.s64 	%rd8, %rd1, %rd7;
	ld.global.nc.f32 	%f12, [%rd8];
	min.f32 	%f65, %f65, %f12;
	max.f32 	%f66, %f66, %f12;
$L__BB13_4:
	shl.b32 	%r9, %r1, 2;
	mov.u32 	%r10, _ZZ20reduce_minmax_kernelILi256EEvPKfPfS2_iE4smin;
	add.s32 	%r5, %r10, %r9;
	st.shared.f32 	[%r5], %f65;
	mov.u32 	%r11, _ZZ20reduce_minmax_kernelILi256EEvPKfPfS2_iE4smax;
	add.s32 	%r6, %r11, %r9;
	st.shared.f32 	[%r6], %f66;
	bar.sync 	0;
	setp.gt.u32 	%p3, %r1, 127;
	@%p3 bra 	$L__BB13_6;
	ld.shared.f32 	%f13, [%r5];
	ld.shared.f32 	%f14, [%r5+512];
	min.f32 	%f15, %f13, %f14;
	st.shared.f32 	[%r5], %f15;
	ld.shared.f32 	%f16, [%r6];
	ld.shared.f32 	%f17, [%r6+512];
	max.f32 	%f18, %f16, %f17;
	st.shared.f32 	[%r6], %f18;
$L__BB13_6:
	bar.sync 	0;
	setp.gt.u32 	%p4, %r1, 63;
	@%p4 bra 	$L__BB13_8;
	ld.shared.f32 	%f19, [%r5];
	ld.shared.f32 	%f20, [%r5+256];
	min.f32 	%f21, %f19, %f20;
	st.shared.f32 	[%r5], %f21;
	ld.shared.f32 	%f22, [%r6];
	ld.shared.f32 	%f23, [%r6+256];
	max.f32 	%f24, %f22, %f23;
	st.shared.f32 	[%r6], %f24;
$L__BB13_8:
	bar.sync 	0;
	setp.gt.u32 	%p5, %r1, 31;
	@%p5 bra 	$L__BB13_10;
	ld.shared.f32 	%f25, [%r5];
	ld.shared.f32 	%f26, [%r5+128];
	min.f32 	%f27, %f25, %f26;
	st.shared.f32 	[%r5], %f27;
	ld.shared.f32 	%f28, [%r6];
	ld.shared.f32 	%f29, [%r6+128];
	max.f32 	%f30, %f28, %f29;
	st.shared.f32 	[%r6], %f30;
$L__BB13_10:
	bar.sync 	0;
	setp.gt.u32 	%p6, %r1, 15;
	@%p6 bra 	$L__BB13_12;
	ld.shared.f32 	%f31, [%r5];
	ld.shared.f32 	%f32, [%r5+64];
	min.f32 	%f33, %f31, %f32;
	st.shared.f32 	[%r5], %f33;
	ld.shared.f32 	%f34, [%r6];
	ld.shared.f32 	%f35, [%r6+64];
	max.f32 	%f36, %f34, %f35;
	st.shared.f32 	[%r6], %f36;
$L__BB13_12:
	bar.sync 	0;
	setp.gt.u32 	%p7, %r1, 7;
	@%p7 bra 	$L__BB13_14;
	ld.shared.f32 	%f37, [%r5];
	ld.shared.f32 	%f38, [%r5+32];
	min.f32 	%f39, %f37, %f38;
	st.shared.f32 	[%r5], %f39;
	ld.shared.f32 	%f40, [%r6];
	ld.shared.f32 	%f41, [%r6+32];
	max.f32 	%f42, %f40, %f41;
	st.shared.f32 	[%r6], %f42;
$L__BB13_14:
	bar.sync 	0;
	setp.gt.u32 	%p8, %r1, 3;
	@%p8 bra 	$L__BB13_16;
	ld.shared.f32 	%f43, [%r5];
	ld.shared.f32 	%f44, [%r5+16];
	min.f32 	%f45, %f43, %f44;
	st.shared.f32 	[%r5], %f45;
	ld.shared.f32 	%f46, [%r6];
	ld.shared.f32 	%f47, [%r6+16];
	max.f32 	%f48, %f46, %f47;
	st.shared.f32 	[%r6], %f48;
$L__BB13_16:
	bar.sync 	0;
	setp.gt.u32 	%p9, %r1, 1;
	@%p9 bra 	$L__BB13_18;
	ld.shared.f32 	%f49, [%r5];
	ld.shared.f32 	%f50, [%r5+8];
	min.f32 	%f51, %f49, %f50;
	st.shared.f32 	[%r5], %f51;
	ld.shared.f32 	%f52, [%r6];
	ld.shared.f32 	%f53, [%r6+8];
	max.f32 	%f54, %f52, %f53;
	st.shared.f32 	[%r6], %f54;
$L__BB13_18:
	bar.sync 	0;
	setp.ne.s32 	%p10, %r1, 0;
	@%p10 bra 	$L__BB13_20;
	ld.shared.f32 	%f55, [%r5];
	ld.shared.f32 	%f56, [_ZZ20reduce_minmax_kernelILi256EEvPKfPfS2_iE4smin+4];
	min.f32 	%f57, %f55, %f56;
	st.shared.f32 	[%r5], %f57;
	ld.shared.f32 	%f58, [%r6];
	ld.shared.f32 	%f59, [_ZZ20reduce_minmax_kernelILi256EEvPKfPfS2_iE4smax+4];
	max.f32 	%f60, %f58, %f59;
	st.shared.f32 	[%r6], %f60;
$L__BB13_20:
	setp.ne.s32 	%p11, %r1, 0;
	bar.sync 	0;
	@%p11 bra 	$L__BB13_22;
	ld.shared.f32 	%f61, [_ZZ20reduce_minmax_kernelILi256EEvPKfPfS2_iE4smin];
	cvta.to.global.u64 	%rd9, %rd2;
	mul.wide.u32 	%rd10, %r2, 4;
	add.s64 	%rd11, %rd9, %rd10;
	st.global.f32 	[%rd11], %f61;
	ld.shared.f32 	%f62, [_ZZ20reduce_minmax_kernelILi256EEvPKfPfS2_iE4smax];
	cvta.to.global.u64 	%rd12, %rd3;
	add.s64 	%rd13, %rd12, %rd10;
	st.global.f32 	[%rd13], %f62;
$L__BB13_22:
	ret;

}


// ===== COMPILED SASS (sm_100) =====

	.target	sm_100

	.elftype	@"ET_EXEC"


//--------------------- .note.nv.tkinfo           --------------------------
	.section	.note.nv.tkinfo,"",@"SHT_NOTE"
	.sectionflags	@"SHF_NOTE_NV_TKINFO"
	.tkinfo
        /*0018*/ 	.word	0x00000002
        /*0030*/ 	.string	""
        /*0030*/ 	.string	"ptxas"
        /*0030*/ 	.string	"Cuda compilation tools, release 13.0, V13.0.88"
        /*0030*/ 	.string	"Build cuda_13.0.r13.0/compiler.36424714_0"
        /*0030*/ 	.string	"-arch sm_100 -m 64 "



//--------------------- .note.nv.cuinfo           --------------------------
	.section	.note.nv.cuinfo,"",@"SHT_NOTE"
	.sectionflags	@"SHF_NOTE_NV_CUINFO"
        /*0018*/ 	.short	0x0002
        /*001a*/ 	.short	0x0064
        /*001c*/ 	.short	0x0082
	.zero		2


//--------------------- .nv.info                  --------------------------
	.section	.nv.info,"",@"SHT_CUDA_INFO"
	.align	4


	//----- nvinfo : EIATTR_REGCOUNT
	.align		4
        /*0000*/ 	.byte	0x04, 0x2f
        /*0002*/ 	.short	(.L_1 - .L_0)
	.align		4
.L_0:
        /*0004*/ 	.word	index@(_Z17reduce_sum_kernelILi256EEvPKfPfi)
        /*0008*/ 	.word	0x0000000e


	//----- nvinfo : EIATTR_FRAME_SIZE
	.align		4
.L_1:
        /*000c*/ 	.byte	0x04, 0x11
        /*000e*/ 	.short	(.L_3 - .L_2)
	.align		4
.L_2:
        /*0010*/ 	.word	index@(_Z17reduce_sum_kernelILi256EEvPKfPfi)
        /*0014*/ 	.word	0x00000000


	//----- nvinfo : EIATTR_REGCOUNT
	.align		4
.L_3:
        /*0018*/ 	.byte	0x04, 0x2f
        /*001a*/ 	.short	(.L_5 - .L_4)
	.align		4
.L_4:
        /*001c*/ 	.word	index@(_Z17reduce_sum_kernelILi512EEvPKfPfi)
        /*0020*/ 	.word	0x0000000c


	//----- nvinfo : EIATTR_FRAME_SIZE
	.align		4
.L_5:
        /*0024*/ 	.byte	0x04, 0x11
        /*0026*/ 	.short	(.L_7 - .L_6)
	.align		4
.L_6:
        /*0028*/ 	.word	index@(_Z17reduce_sum_kernelILi512EEvPKfPfi)
        /*002c*/ 	.word	0x00000000


	//----- nvinfo : EIATTR_REGCOUNT
	.align		4
.L_7:
        /*0030*/ 	.byte	0x04, 0x2f
        /*0032*/ 	.short	(.L_9 - .L_8)
	.align		4
.L_8:
        /*0034*/ 	.word	index@(_Z17reduce_sum_kernelILi1024EEvPKfPfi)
        /*0038*/ 	.word	0x0000000b


	//----- nvinfo : EIATTR_FRAME_SIZE
	.align		4
.L_9:
        /*003c*/ 	.byte	0x04, 0x11
        /*003e*/ 	.short	(.L_11 - .L_10)
	.align		4
.L_10:
        /*0040*/ 	.word	index@(_Z17reduce_sum_kernelILi1024EEvPKfPfi)
        /*0044*/ 	.word	0x00000000


	//----- nvinfo : EIATTR_REGCOUNT
	.align		4
.L_11:
        /*0048*/ 	.byte	0x04, 0x2f
        /*004a*/ 	.short	(.L_13 - .L_12)
	.align		4
.L_12:
        /*004c*/ 	.word	index@(_Z17reduce_min_kernelILi256EEvPKfPfi)
        /*0050*/ 	.word	0x0000000e


	//----- nvinfo : EIATTR_FRAME_SIZE
	.align		4
.L_13:
        /*0054*/ 	.byte	0x04, 0x11
        /*0056*/ 	.short	(.L_15 - .L_14)
	.align		4
.L_14:
        /*0058*/ 	.word	index@(_Z17reduce_min_kernelILi256EEvPKfPfi)
        /*005c*/ 	.word	0x00000000


	//----- nvinfo : EIATTR_REGCOUNT
	.align		4
.L_15:
        /*0060*/ 	.byte	0x04, 0x2f
        /*0062*/ 	.short	(.L_17 - .L_16)
	.align		4
.L_16:
        /*0064*/ 	.word	index@(_Z17reduce_min_kernelILi512EEvPKfPfi)
        /*0068*/ 	.word	0x0000000c


	//----- nvinfo : EIATTR_FRAME_SIZE
	.align		4
.L_17:
        /*006c*/ 	.byte	0x04, 0x11
        /*006e*/ 	.short	(.L_19 - .L_18)
	.align		4
.L_18:
        /*0070*/ 	.word	index@(_Z17reduce_min_kernelILi512EEvPKfPfi)
        /*0074*/ 	.word	0x00000000


	//----- nvinfo : EIATTR_REGCOUNT
	.align		4
.L_19:
        /*0078*/ 	.byte	0x04, 0x2f
        /*007a*/ 	.short	(.L_21 - .L_20)
	.align		4
.L_20:
        /*007c*/ 	.word	index@(_Z17reduce_min_kernelILi1024EEvPKfPfi)
        /*0080*/ 	.word	0x0000000b


	//----- nvinfo : EIATTR_FRAME_SIZE
	.align		4
.L_21:
        /*0084*/ 	.byte	0x04, 0x11
        /*0086*/ 	.short	(.L_23 - .L_22)
	.align		4
.L_22:
        /*0088*/ 	.word	index@(_Z17reduce_min_kernelILi1024EEvPKfPfi)
        /*008c*/ 	.word	0x00000000


	//----- nvinfo : EIATTR_REGCOUNT
	.align		4
.L_23:
        /*0090*/ 	.byte	0x04, 0x2f
        /*0092*/ 	.short	(.L_25 - .L_24)
	.align		4
.L_24:
        /*0094*/ 	.word	index@(_Z17reduce_max_kernelILi256EEvPKfPfi)
        /*0098*/ 	.word	0x0000000e


	//----- nvinfo : EIATTR_FRAME_SIZE
	.align		4
.L_25:
        /*009c*/ 	.byte	0x04, 0x11
        /*009e*/ 	.short	(.L_27 - .L_26)
	.align		4
.L_26:
        /*00a0*/ 	.word	index@(_Z17reduce_max_kernelILi256EEvPKfPfi)
        /*00a4*/ 	.word	0x00000000


	//----- nvinfo : EIATTR_REGCOUNT
	.align		4
.L_27:
        /*00a8*/ 	.byte	0x04, 0x2f
        /*00aa*/ 	.short	(.L_29 - .L_28)
	.align		4
.L_28:
        /*00ac*/ 	.word	index@(_Z17reduce_max_kernelILi512EEvPKfPfi)
        /*00b0*/ 	.word	0x0000000c


	//----- nvinfo : EIATTR_FRAME_SIZE
	.align		4
.L_29:
        /*00b4*/ 	.byte	0x04, 0x11
        /*00b6*/ 	.short	(.L_31 - .L_30)
	.align		4
.L_30:
        /*00b8*/ 	.word	index@(_Z17reduce_max_kernelILi512EEvPKfPfi)
        /*00bc*/ 	.word	0x00000000


	//----- nvinfo : EIATTR_REGCOUNT
	.align		4
.L_31:
        /*00c0*/ 	.byte	0x04, 0x2f
        /*00c2*/ 	.short	(.L_33 - .L_32)
	.align		4
.L_32:
        /*00c4*/ 	.word	index@(_Z17reduce_max_kernelILi1024EEvPKfPfi)
        /*00c8*/ 	.word	0x0000000b


	//----- nvinfo : EIATTR_FRAME_SIZE
	.align		4
.L_33:
        /*00cc*/ 	.byte	0x04, 0x11
        /*00ce*/ 	.short	(.L_35 - .L_34)
	.align		4
.L_34:
        /*00d0*/ 	.word	index@(_Z17reduce_max_kernelILi1024EEvPKfPfi)
        /*00d4*/ 	.word	0x00000000


	//----- nvinfo : EIATTR_REGCOUNT
	.align		4
.L_35:
        /*00d8*/ 	.byte	0x04, 0x2f
        /*00da*/ 	.short	(.L_37 - .L_36)
	.align		4
.L_36:
        /*00dc*/ 	.word	index@(_Z17add_block_offsetsPfPKfii)
        /*00e0*/ 	.word	0x0000000c


	//----- nvinfo : EIATTR_FRAME_SIZE
	.align		4
.L_37:
        /*00e4*/ 	.byte	0x04, 0x11
        /*00e6*/ 	.short	(.L_39 - .L_38)
	.align		4
.L_38:
        /*00e8*/ 	.word	index@(_Z17add_block_offsetsPfPKfii)
        /*00ec*/ 	.word	0x00000000


	//----- nvinfo : EIATTR_REGCOUNT
	.align		4
.L_39:
        /*00f0*/ 	.byte	0x04, 0x2f
        /*00f2*/ 	.short	(.L_41 - .L_40)
	.align		4
.L_40:
        /*00f4*/ 	.word	index@(_Z20block_exclusive_scanILi256EEvPKfPfS2_i)
        /*00f8*/ 	.word	0x00000016


	//----- nvinfo : EIATTR_FRAME_SIZE
	.align		4
.L_41:
        /*00fc*/ 	.byte	0x04, 0x11
        /*00fe*/ 	.short	(.L_43 - .L_42)
	.align		4
.L_42:
        /*0100*/ 	.word	index@(_Z20block_exclusive_scanILi256EEvPKfPfS2_i)
        /*0104*/ 	.word	0x00000000


	//----- nvinfo : EIATTR_REGCOUNT
	.align		4
.L_43:
        /*0108*/ 	.byte	0x04, 0x2f
        /*010a*/ 	.short	(.L_45 - .L_44)
	.align		4
.L_44:
        /*010c*/ 	.word	index@(_Z20block_exclusive_scanILi512EEvPKfPfS2_i)
        /*0110*/ 	.word	0x00000016


	//----- nvinfo : EIATTR_FRAME_SIZE
	.align		4
.L_45:
        /*0114*/ 	.byte	0x04, 0x11
        /*0116*/ 	.short	(.L_47 - .L_46)
	.align		4
.L_46:
        /*0118*/ 	.word	index@(_Z20block_exclusive_scanILi512EEvPKfPfS2_i)
        /*011c*/ 	.word	0x00000000


	//----- nvinfo : EIATTR_REGCOUNT
	.align		4
.L_47:
        /*0120*/ 	.byte	0x04, 0x2f
        /*0122*/ 	.short	(.L_49 - .L_48)
	.align		4
.L_48:
        /*0124*/ 	.word	index@(_Z20block_exclusive_scanILi1024EEvPKfPfS2_i)
        /*0128*/ 	.word	0x00000017


	//----- nvinfo : EIATTR_FRAME_SIZE
	.align		4
.L_49:
        /*012c*/ 	.byte	0x04, 0x11
        /*012e*/ 	.short	(.L_51 - .L_50)
	.align		4
.L_50:
        /*0130*/ 	.word	index@(_Z20block_exclusive_scanILi1024EEvPKfPfS2_i)
        /*0134*/ 	.word	0x00000000


	//----- nvinfo : EIATTR_REGCOUNT
	.align		4
.L_51:
        /*0138*/ 	.byte	0x04, 0x2f
        /*013a*/ 	.short	(.L_53 - .L_52)
	.align		4
.L_52:
        /*013c*/ 	.word	index@(_Z20reduce_minmax_kernelILi256EEvPKfPfS2_i)
        /*0140*/ 	.word	0x0000000e


	//----- nvinfo : EIATTR_FRAME_SIZE
	.align		4
.L_53:
        /*0144*/ 	.byte	0x04, 0x11
        /*0146*/ 	.short	(.L_55 - .L_54)
	.align		4
.L_54:
        /*0148*/ 	.word	index@(_Z20reduce_minmax_kernelILi256EEvPKfPfS2_i)
        /*014c*/ 	.word	0x00000000


	//----- nvinfo : EIATTR_MIN_STACK_SIZE
	.align		4
.L_55:
        /*0150*/ 	.byte	0x04, 0x12
        /*0152*/ 	.short	(.L_57 - .L_56)
	.align		4
.L_56:
        /*0154*/ 	.word	index@(_Z20reduce_minmax_kernelILi256EEvPKfPfS2_i)
        /*0158*/ 	.word	0x00000000


	//----- nvinfo : EIATTR_MIN_STACK_SIZE
	.align		4
.L_57:
        /*015c*/ 	.byte	0x04, 0x12
        /*015e*/ 	.short	(.L_59 - .L_58)
	.align		4
.L_58:
        /*0160*/ 	.word	index@(_Z20block_exclusive_scanILi1024EEvPKfPfS2_i)
        /*0164*/ 	.word	0x00000000


	//----- nvinfo : EIATTR_MIN_STACK_SIZE
	.align		4
.L_59:
        /*0168*/ 	.byte	0x04, 0x12
        /*016a*/ 	.short	(.L_61 - .L_60)
	.align		4
.L_60:
        /*016c*/ 	.word	index@(_Z20block_exclusive_scanILi512EEvPKfPfS2_i)
        /*0170*/ 	.word	0x00000000


	//----- nvinfo : EIATTR_MIN_STACK_SIZE
	.align		4
.L_61:
        /*0174*/ 	.byte	0x04, 0x12
        /*0176*/ 	.short	(.L_63 - .L_62)
	.align		4
.L_62:
        /*0178*/ 	.word	index@(_Z20block_exclusive_scanILi256EEvPKfPfS2_i)
        /*017c*/ 	.word	0x00000000


	//----- nvinfo : EIATTR_MIN_STACK_SIZE
	.align		4
.L_63:
        /*0180*/ 	.byte	0x04, 0x12
        /*0182*/ 	.short	(.L_65 - .L_64)
	.align		4
.L_64:
        /*0184*/ 	.word	index@(_Z17add_block_offsetsPfPKfii)
        /*0188*/ 	.word	0x00000000


	//----- nvinfo : EIATTR_MIN_STACK_SIZE
	.align		4
.L_65:
        /*018c*/ 	.byte	0x04, 0x12
        /*018e*/ 	.short	(.L_67 - .L_66)
	.align		4
.L_66:
        /*0190*/ 	.word	index@(_Z17reduce_max_kernelILi1024EEvPKfPfi)
        /*0194*/ 	.word	0x00000000


	//----- nvinfo : EIATTR_MIN_STACK_SIZE
	.align		4
.L_67:
        /*0198*/ 	.byte	0x04, 0x12
        /*019a*/ 	.short	(.L_69 - .L_68)
	.align		4
.L_68:
        /*019c*/ 	.word	index@(_Z17reduce_max_kernelILi512EEvPKfPfi)
        /*01a0*/ 	.word	0x00000000


	//----- nvinfo : EIATTR_MIN_STACK_SIZE
	.align		4
.L_69:
        /*01a4*/ 	.byte	0x04, 0x12
        /*01a6*/ 	.short	(.L_71 - .L_70)
	.align		4
.L_70:
        /*01a8*/ 	.word	index@(_Z17reduce_max_kernelILi256EEvPKfPfi)
        /*01ac*/ 	.word	0x00000000


	//----- nvinfo : EIATTR_MIN_STACK_SIZE
	.align		4
.L_71:
        /*01b0*/ 	.byte	0x04, 0x12
        /*01b2*/ 	.short	(.L_73 - .L_72)
	.align		4
.L_72:
        /*01b4*/ 	.word	index@(_Z17reduce_min_kernelILi1024EEvPKfPfi)
        /*01b8*/ 	.word	0x00000000


	//----- nvinfo : EIATTR_MIN_STACK_SIZE
	.align		4
.L_73:
        /*01bc*/ 	.byte	0x04, 0x12
        /*01be*/ 	.short	(.L_75 - .L_74)
	.align		4
.L_74:
        /*01c0*/ 	.word	index@(_Z17reduce_min_kernelILi512EEvPKfPfi)
        /*01c4*/ 	.word	0x00000000


	//----- nvinfo : EIATTR_MIN_STACK_SIZE
	.align		4
.L_75:
        /*01c8*/ 	.byte	0x04, 0x12
        /*01ca*/ 	.short	(.L_77 - .L_76)
	.align		4
.L_76:
        /*01cc*/ 	.word	index@(_Z17reduce_min_kernelILi256EEvPKfPfi)
        /*01d0*/ 	.word	0x00000000


	//----- nvinfo : EIATTR_MIN_STACK_SIZE
	.align		4
.L_77:
        /*01d4*/ 	.byte	0x04, 0x12
        /*01d6*/ 	.short	(.L_79 - .L_78)
	.align		4
.L_78:
        /*01d8*/ 	.word	index@(_Z17reduce_sum_kernelILi1024EEvPKfPfi)
        /*01dc*/ 	.word	0x00000000


	//----- nvinfo : EIATTR_MIN_STACK_SIZE
	.align		4
.L_79:
        /*01e0*/ 	.byte	0x04, 0x12
        /*01e2*/ 	.short	(.L_81 - .L_80)
	.align		4
.L_80:
        /*01e4*/ 	.word	index@(_Z17reduce_sum_kernelILi512EEvPKfPfi)
        /*01e8*/ 	.word	0x00000000


	//----- nvinfo : EIATTR_MIN_STACK_SIZE
	.align		4
.L_81:
        /*01ec*/ 	.byte	0x04, 0x12
        /*01ee*/ 	.short	(.L_83 - .L_82)
	.align		4
.L_82:
        /*01f0*/ 	.word	index@(_Z17reduce_sum_kernelILi256EEvPKfPfi)
        /*01f4*/ 	.word	0x00000000
.L_83:


//--------------------- .nv.compat                --------------------------
	.section	.nv.compat,"",@"SHT_CUDA_COMPAT_INFO"
	.align	4
        /*0000*/ 	.byte	0x02, 0x09, 0x00, 0x00, 0x02, 0x02, 0x01, 0x00, 0x02, 0x05, 0x05, 0x00, 0x03, 0x07, 0x01, 0x01
        /*0010*/ 	.byte	0x02, 0x03, 0x00, 0x00, 0x02, 0x06, 0x01, 0x00, 0x04, 0x0b, 0x08, 0x00, 0x09, 0x00, 0x00, 0x00
        /*0020*/ 	.byte	0x00, 0x00, 0x00, 0x00


//--------------------- .nv.info._Z20reduce_minmax_kernelILi256EEvPKfPfS2_i --------------------------
	.section	.nv.info._Z20reduce_minmax_kernelILi256EEvPKfPfS2_i,"",@"SHT_CUDA_INFO"
	.sectionflags	@""
	.align	4


	//----- nvinfo : EIATTR_CUDA_API_VERSION
	.align		4
        /*0000*/ 	.byte	0x04, 0x37
        /*0002*/ 	.short	(.L_85 - .L_84)
.L_84:
        /*0004*/ 	.word	0x00000082


	//----- nvinfo : EIATTR_KPARAM_INFO
	.align		4
.L_85:
        /*0008*/ 	.byte	0x04, 0x17
        /*000a*/ 	.short	(.L_87 - .L_86)
.L_86:
        /*000c*/ 	.word	0x00000000
        /*0010*/ 	.short	0x0003
        /*0012*/ 	.short	0x0018
        /*0014*/ 	.byte	0x00, 0xf0, 0x11, 0x00


	//----- nvinfo : EIATTR_KPARAM_INFO
	.align		4
.L_87:
        /*0018*/ 	.byte	0x04, 0x17
        /*001a*/ 	.short	(.L_89 - .L_88)
.L_88:
        /*001c*/ 	.word	0x00000000
        /*0020*/ 	.short	0x0002
        /*0022*/ 	.short	0x0010
        /*0024*/ 	.byte	0x00, 0xf5, 0x21, 0x00


	//----- nvinfo : EIATTR_KPARAM_INFO
	.align		4
.L_89:
        /*0028*/ 	.byte	0x04, 0x17
        /*002a*/ 	.short	(.L_91 - .L_90)
.L_90:
        /*002c*/ 	.word	0x00000000
        /*0030*/ 	.short	0x0001
        /*0032*/ 	.short	0x0008
        /*0034*/ 	.byte	0x00, 0xf5, 0x21, 0x00


	//----- nvinfo : EIATTR_KPARAM_INFO
	.align		4
.L_91:
        /*0038*/ 	.byte	0x04, 0x17
        /*003a*/ 	.short	(.L_93 - .L_92)
.L_92:
        /*003c*/ 	.word	0x00000000
        /*0040*/ 	.short	0x0000
        /*0042*/ 	.short	0x0000
        /*0044*/ 	.byte	0x00, 0xf5, 0x21, 0x00


	//----- nvinfo : EIATTR_SPARSE_MMA_MASK
	.align		4
.L_93:
        /*0048*/ 	.byte	0x03, 0x50
        /*004a*/ 	.short	0x0000


	//----- nvinfo : EIATTR_MAXREG_COUNT
	.align		4
        /*004c*/ 	.byte	0x03, 0x1b
        /*004e*/ 	.short	0x00ff


	//----- nvinfo : EIATTR_NUM_BARRIERS
	.align		4
        /*0050*/ 	.byte	0x02, 0x4c
        /*0052*/ 	.byte	0x01
	.zero		1


	//----- nvinfo : EIATTR_MERCURY_ISA_VERSION
	.align		4
        /*0054*/ 	.byte	0x03, 0x5f
        /*0056*/ 	.short	0x0101


	//----- nvinfo : EIATTR_VRC_CTA_INIT_COUNT
	.align		4
        /*0058*/ 	.byte	0x02, 0x4a
	.zero		1
	.zero		1


	//----- nvinfo : EIATTR_EXIT_INSTR_OFFSETS
	.align		4
        /*005c*/ 	.byte	0x04, 0x1c
        /*005e*/ 	.short	(.L_95 - .L_94)


	//   ....[0]....
.L_94:
        /*0060*/ 	.word	0x000006f0


	//   ....[1]....
        /*0064*/ 	.word	0x00000780


	//----- nvinfo : EIATTR_CBANK_PARAM_SIZE
	.align		4
.L_95:
        /*0068*/ 	.byte	0x03, 0x19
        /*006a*/ 	.short	0x001c


	//----- nvinfo : EIATTR_PARAM_CBANK
	.align		4
        /*006c*/ 	.byte	0x04, 0x0a
        /*006e*/ 	.short	(.L_97 - .L_96)
	.align		4
.L_96:
        /*0070*/ 	.word	index@(.nv.constant0._Z20reduce_minmax_kernelILi256EEvPKfPfS2_i)
        /*0074*/ 	.short	0x0380
        /*0076*/ 	.short	0x001c


	//----- nvinfo : EIATTR_SW_WAR
	.align		4
.L_97:
        /*0078*/ 	.byte	0x04, 0x36
        /*007a*/ 	.short	(.L_99 - .L_98)
.L_98:
        /*007c*/ 	.word	0x00000008
.L_99:


//--------------------- .nv.info._Z20block_exclusive_scanILi1024EEvPKfPfS2_i --------------------------
	.section	.nv.info._Z20block_exclusive_scanILi1024EEvPKfPfS2_i,"",@"SHT_CUDA_INFO"
	.sectionflags	@""
	.align	4


	//----- nvinfo : EIATTR_CUDA_API_VERSION
	.align		4
        /*0000*/ 	.byte	0x04, 0x37
        /*0002*/ 	.short	(.L_101 - .L_100)
.L_100:
        /*0004*/ 	.word	0x00000082


	//----- nvinfo : EIATTR_KPARAM_INFO
	.align		4
.L_101:
        /*0008*/ 	.byte	0x04, 0x17
        /*000a*/ 	.short	(.L_103 - .L_102)
.L_102:
        /*000c*/ 	.word	0x00000000
        /*0010*/ 	.short	0x0003
        /*0012*/ 	.short	0x0018
        /*0014*/ 	.byte	0x00, 0xf0, 0x11, 0x00


	//----- nvinfo : EIATTR_KPARAM_INFO
	.align		4
.L_103:
        /*0018*/ 	.byte	0x04, 0x17
        /*001a*/ 	.short	(.L_105 - .L_104)
.L_104:
        /*001c*/ 	.word	0x00000000
        /*0020*/ 	.short	0x0002
        /*0022*/ 	.short	0x0010
        /*0024*/ 	.byte	0x00, 0xf5, 0x21, 0x00


	//----- nvinfo : EIATTR_KPARAM_INFO
	.align		4
.L_105:
        /*0028*/ 	.byte	0x04, 0x17
        /*002a*/ 	.short	(.L_107 - .L_106)
.L_106:
        /*002c*/ 	.word	0x00000000
        /*0030*/ 	.short	0x0001
        /*0032*/ 	.short	0x0008
        /*0034*/ 	.byte	0x00, 0xf5, 0x21, 0x00


	//----- nvinfo : EIATTR_KPARAM_INFO
	.align		4
.L_107:
        /*0038*/ 	.byte	0x04, 0x17
        /*003a*/ 	.short	(.L_109 - .L_108)
.L_108:
        /*003c*/ 	.word	0x00000000
        /*0040*/ 	.short	0x0000
        /*0042*/ 	.short	0x0000
        /*0044*/ 	.byte	0x00, 0xf5, 0x21, 0x00


	//----- nvinfo : EIATTR_SPARSE_MMA_MASK
	.align		4
.L_109:
        /*0048*/ 	.byte	0x03, 0x50
        /*004a*/ 	.short	0x0000


	//----- nvinfo : EIATTR_MAXREG_COUNT
	.align		4
        /*004c*/ 	.byte	0x03, 0x1b
        /*004e*/ 	.short	0x00ff


	//----- nvinfo : EIATTR_NUM_BARRIERS
	.align		4
        /*0050*/ 	.byte	0x02, 0x4c
        /*0052*/ 	.byte	0x01
	.zero		1


	//----- nvinfo : EIATTR_MERCURY_ISA_VERSION
	.align		4
        /*0054*/ 	.byte	0x03, 0x5f
        /*0056*/ 	.short	0x0101


	//----- nvinfo : EIATTR_VRC_CTA_INIT_COUNT
	.align		4
        /*0058*/ 	.byte	0x02, 0x4a
	.zero		1
	.zero		1


	//----- nvinfo : EIATTR_EXIT_INSTR_OFFSETS
	.align		4
        /*005c*/ 	.byte	0x04, 0x1c
        /*005e*/ 	.short	(.L_111 - .L_110)


	//   ....[0]....
.L_110:
        /*0060*/ 	.word	0x00000c20


	//   ....[1]....
        /*0064*/ 	.word	0x00000c50


	//----- nvinfo : EIATTR_CRS_STACK_SIZE
	.align		4
.L_111:
        /*0068*/ 	.byte	0x04, 0x1e
        /*006a*/ 	.short	(.L_113 - .L_112)
.L_112:
        /*006c*/ 	.word	0x00000000


	//----- nvinfo : EIATTR_CBANK_PARAM_SIZE
	.align		4
.L_113:
        /*0070*/ 	.byte	0x03, 0x19
        /*0072*/ 	.short	0x001c


	//----- nvinfo : EIATTR_PARAM_CBANK
	.align		4
        /*0074*/ 	.byte	0x04, 0x0a
        /*0076*/ 	.short	(.L_115 - .L_114)
	.align		4
.L_114:
        /*0078*/ 	.word	index@(.nv.constant0._Z20block_exclusive_scanILi1024EEvPKfPfS2_i)
        /*007c*/ 	.short	0x0380
        /*007e*/ 	.short	0x001c


	//----- nvinfo : EIATTR_SW_WAR
	.align		4
.L_115:
        /*0080*/ 	.byte	0x04, 0x36
        /*0082*/ 	.short	(.L_117 - .L_116)
.L_116:
        /*0084*/ 	.word	0x00000008
.L_117:


//--------------------- .nv.info._Z20block_exclusive_scanILi512EEvPKfPfS2_i --------------------------
	.section	.nv.info._Z20block_exclusive_scanILi512EEvPKfPfS2_i,"",@"SHT_CUDA_INFO"
	.sectionflags	@""
	.align	4


	//----- nvinfo : EIATTR_CUDA_API_VERSION
	.align		4
        /*0000*/ 	.byte	0x04, 0x37
        /*0002*/ 	.short	(.L_119 - .L_118)
.L_118:
        /*0004*/ 	.word	0x00000082


	//----- nvinfo : EIATTR_KPARAM_INFO
	.align		4
.L_119:
        /*0008*/ 	.byte	0x04, 0x17
        /*000a*/ 	.short	(.L_121 - .L_120)
.L_120:
        /*000c*/ 	.word	0x00000000
        /*0010*/ 	.short	0x0003
        /*0012*/ 	.short	0x0018
        /*0014*/ 	.byte	0x00, 0xf0, 0x11, 0x00


	//----- nvinfo : EIATTR_KPARAM_INFO
	.align		4
.L_121:
        /*0018*/ 	.byte	0x04, 0x17
        /*001a*/ 	.short	(.L_123 - .L_122)
.L_122:
        /*001c*/ 	.word	0x00000000
        /*0020*/ 	.short	0x0002
        /*0022*/ 	.short	0x0010
        /*0024*/ 	.byte	0x00, 0xf5, 0x21, 0x00


	//----- nvinfo : EIATTR_KPARAM_INFO
	.align		4
.L_123:
        /*0028*/ 	.byte	0x04, 0x17
        /*002a*/ 	.short	(.L_125 - .L_124)
.L_124:
        /*002c*/ 	.word	0x00000000
        /*0030*/ 	.short	0x0001
        /*0032*/ 	.short	0x0008
        /*0034*/ 	.byte	0x00, 0xf5, 0x21, 0x00


	//----- nvinfo : EIATTR_KPARAM_INFO
	.align		4
.L_125:
        /*0038*/ 	.byte	0x04, 0x17
        /*003a*/ 	.short	(.L_127 - .L_126)
.L_126:
        /*003c*/ 	.word	0x00000000
        /*0040*/ 	.short	0x0000
        /*0042*/ 	.short	0x0000
        /*0044*/ 	.byte	0x00, 0xf5, 0x21, 0x00


	//----- nvinfo : EIATTR_SPARSE_MMA_MASK
	.align		4
.L_127:
        /*0048*/ 	.byte	0x03, 0x50
        /*004a*/ 	.short	0x0000


	//----- nvinfo : EIATTR_MAXREG_COUNT
	.align		4
        /*004c*/ 	.byte	0x03, 0x1b
        /*004e*/ 	.short	0x00ff


	//----- nvinfo : EIATTR_NUM_BARRIERS
	.align		4
        /*0050*/ 	.byte	0x02, 0x4c
        /*0052*/ 	.byte	0x01
	.zero		1


	//----- nvinfo : EIATTR_MERCURY_ISA_VERSION
	.align		4
        /*0054*/ 	.byte	0x03, 0x5f
        /*0056*/ 	.short	0x0101


	//----- nvinfo : EIATTR_VRC_CTA_INIT_COUNT
	.align		4
        /*0058*/ 	.byte	0x02, 0x4a
	.zero		1
	.zero		1


	//----- nvinfo : EIATTR_EXIT_INSTR_OFFSETS
	.align		4
        /*005c*/ 	.byte	0x04, 0x1c
        /*005e*/ 	.short	(.L_129 - .L_128)


	//   ....[0]....
.L_128:
        /*0060*/ 	.word	0x00000b20


	//   ....[1]....
        /*0064*/ 	.word	0x00000b50


	//----- nvinfo : EIATTR_CRS_STACK_SIZE
	.align		4
.L_129:
        /*0068*/ 	.byte	0x04, 0x1e
        /*006a*/ 	.short	(.L_131 - .L_130)
.L_130:
        /*006c*/ 	.word	0x00000000


	//----- nvinfo : EIATTR_CBANK_PARAM_SIZE
	.align		4
.L_131:
        /*0070*/ 	.byte	0x03, 0x19
        /*0072*/ 	.short	0x001c


	//----- nvinfo : EIATTR_PARAM_CBANK
	.align		4
        /*0074*/ 	.byte	0x04, 0x0a
        /*0076*/ 	.short	(.L_133 - .L_132)
	.align		4
.L_132:
        /*0078*/ 	.word	index@(.nv.constant0._Z20block_exclusive_scanILi512EEvPKfPfS2_i)
        /*007c*/ 	.short	0x0380
        /*007e*/ 	.short	0x001c


	//----- nvinfo : EIATTR_SW_WAR
	.align		4
.L_133:
        /*0080*/ 	.byte	0x04, 0x36
        /*0082*/ 	.short	(.L_135 - .L_134)
.L_134:
        /*0084*/ 	.word	0x00000008
.L_135:


//--------------------- .nv.info._Z20block_exclusive_scanILi256EEvPKfPfS2_i --------------------------
	.section	.nv.info._Z20block_exclusive_scanILi256EEvPKfPfS2_i,"",@"SHT_CUDA_INFO"
	.sectionflags	@""
	.align	4


	//----- nvinfo : EIATTR_CUDA_API_VERSION
	.align		4
        /*0000*/ 	.byte	0x04, 0x37
        /*0002*/ 	.short	(.L_137 - .L_136)
.L_136:
        /*0004*/ 	.word	0x00000082


	//----- nvinfo : EIATTR_KPARAM_INFO
	.align		4
.L_137:
        /*0008*/ 	.byte	0x04, 0x17
        /*000a*/ 	.short	(.L_139 - .L_138)
.L_138:
        /*000c*/ 	.word	0x00000000
        /*0010*/ 	.short	0x0003
        /*0012*/ 	.short	0x0018
        /*0014*/ 	.byte	0x00, 0xf0, 0x11, 0x00


	//----- nvinfo : EIATTR_KPARAM_INFO
	.align		4
.L_139:
        /*0018*/ 	.byte	0x04, 0x17
        /*001a*/ 	.short	(.L_141 - .L_140)
.L_140:
        /*001c*/ 	.word	0x00000000
        /*0020*/ 	.short	0x0002
        /*0022*/ 	.short	0x0010
        /*0024*/ 	.byte	0x00, 0xf5, 0x21, 0x00


	//----- nvinfo : EIATTR_KPARAM_INFO
	.align		4
.L_141:
        /*0028*/ 	.byte	0x04, 0x17
        /*002a*/ 	.short	(.L_143 - .L_142)
.L_142:
        /*002c*/ 	.word	0x00000000
        /*0030*/ 	.short	0x0001
        /*0032*/ 	.short	0x0008
        /*0034*/ 	.byte	0x00, 0xf5, 0x21, 0x00


	//----- nvinfo : EIATTR_KPARAM_INFO
	.align		4
.L_143:
        /*0038*/ 	.byte	0x04, 0x17
        /*003a*/ 	.short	(.L_145 - .L_144)
.L_144:
        /*003c*/ 	.word	0x00000000
        /*0040*/ 	.short	0x0000
        /*0042*/ 	.short	0x0000
        /*0044*/ 	.byte	0x00, 0xf5, 0x21, 0x00


	//----- nvinfo : EIATTR_SPARSE_MMA_MASK
	.align		4
.L_145:
        /*0048*/ 	.byte	0x03, 0x50
        /*004a*/ 	.short	0x0000


	//----- nvinfo : EIATTR_MAXREG_COUNT
	.align		4
        /*004c*/ 	.byte	0x03, 0x1b
        /*004e*/ 	.short	0x00ff


	//----- nvinfo : EIATTR_NUM_BARRIERS
	.align		4
        /*0050*/ 	.byte	0x02, 0x4c
        /*0052*/ 	.byte	0x01
	.zero		1


	//----- nvinfo : EIATTR_MERCURY_ISA_VERSION
	.align		4
        /*0054*/ 	.byte	0x03, 0x5f
        /*0056*/ 	.short	0x0101


	//----- nvinfo : EIATTR_VRC_CTA_INIT_COUNT
	.align		4
        /*0058*/ 	.byte	0x02, 0x4a
	.zero		1
	.zero		1


	//----- nvinfo : EIATTR_EXIT_INSTR_OFFSETS
	.align		4
        /*005c*/ 	.byte	0x04, 0x1c
        /*005e*/ 	.short	(.L_147 - .L_146)


	//   ....[0]....
.L_146:
        /*0060*/ 	.word	0x00000a20


	//   ....[1]....
        /*0064*/ 	.word	0x00000a50


	//----- nvinfo : EIATTR_CRS_STACK_SIZE
	.align		4
.L_147:
        /*0068*/ 	.byte	0x04, 0x1e
        /*006a*/ 	.short	(.L_149 - .L_148)
.L_148:
        /*006c*/ 	.word	0x00000000


	//----- nvinfo : EIATTR_CBANK_PARAM_SIZE
	.align		4
.L_149:
        /*0070*/ 	.byte	0x03, 0x19
        /*0072*/ 	.short	0x001c


	//----- nvinfo : EIATTR_PARAM_CBANK
	.align		4
        /*0074*/ 	.byte	0x04, 0x0a
        /*0076*/ 	.short	(.L_151 - .L_150)
	.align		4
.L_150:
        /*0078*/ 	.word	index@(.nv.constant0._Z20block_exclusive_scanILi256EEvPKfPfS2_i)
        /*007c*/ 	.short	0x0380
        /*007e*/ 	.short	0x001c


	//----- nvinfo : EIATTR_SW_WAR
	.align		4
.L_151:
        /*0080*/ 	.byte	0x04, 0x36
        /*0082*/ 	.short	(.L_153 - .L_152)
.L_152:
        /*0084*/ 	.word	0x00000008
.L_153:


//--------------------- .nv.info._Z17add_block_offsetsPfPKfii --------------------------
	.section	.nv.info._Z17add_block_offsetsPfPKfii,"",@"SHT_CUDA_INFO"
	.sectionflags	@""
	.align	4


	//----- nvinfo : EIATTR_CUDA_API_VERSION
	.align		4
        /*0000*/ 	.byte	0x04, 0x37
        /*0002*/ 	.short	(.L_155 - .L_154)
.L_154:
        /*0004*/ 	.word	0x00000082


	//----- nvinfo : EIATTR_KPARAM_INFO
	.align		4
.L_155:
        /*0008*/ 	.byte	0x04, 0x17
        /*000a*/ 	.short	(.L_157 - .L_156)
.L_156:
        /*000c*/ 	.word	0x00000000
        /*0010*/ 	.short	0x0003
        /*0012*/ 	.short	0x0014
        /*0014*/ 	.byte	0x00, 0xf0, 0x11, 0x00


	//----- nvinfo : EIATTR_KPARAM_INFO
	.align		4
.L_157:
        /*0018*/ 	.byte	0x04, 0x17
        /*001a*/ 	.short	(.L_159 - .L_158)
.L_158:
        /*001c*/ 	.word	0x00000000
        /*0020*/ 	.short	0x0002
        /*0022*/ 	.short	0x0010
        /*0024*/ 	.byte	0x00, 0xf0, 0x11, 0x00


	//----- nvinfo : EIATTR_KPARAM_INFO
	.align		4
.L_159:
        /*0028*/ 	.byte	0x04, 0x17
        /*002a*/ 	.short	(.L_161 - .L_160)
.L_160:
        /*002c*/ 	.word	0x00000000
        /*0030*/ 	.short	0x0001
        /*0032*/ 	.short	0x0008
        /*0034*/ 	.byte	0x00, 0xf5, 0x21, 0x00


	//----- nvinfo : EIATTR_KPARAM_INFO
	.align		4
.L_161:
        /*0038*/ 	.byte	0x04, 0x17
        /*003a*/ 	.short	(.L_163 - .L_162)
.L_162:
        /*003c*/ 	.word	0x00000000
        /*0040*/ 	.short	0x0000
        /*0042*/ 	.short	0x0000
        /*0044*/ 	.byte	0x00, 0xf5, 0x21, 0x00


	//----- nvinfo : EIATTR_SPARSE_MMA_MASK
	.align		4
.L_163:
        /*0048*/ 	.byte	0x03, 0x50
        /*004a*/ 	.short	0x0000


	//----- nvinfo : EIATTR_MAXREG_COUNT
	.align		4
        /*004c*/ 	.byte	0x03, 0x1b
        /*004e*/ 	.short	0x00ff


	//----- nvinfo : EIATTR_MERCURY_ISA_VERSION
	.align		4
        /*0050*/ 	.byte	0x03, 0x5f
        /*0052*/ 	.short	0x0101


	//----- nvinfo : EIATTR_VRC_CTA_INIT_COUNT
	.align		4
        /*0054*/ 	.byte	0x02, 0x4a
	.zero		1
	.zero		1


	//----- nvinfo : EIATTR_EXIT_INSTR_OFFSETS
	.align		4
        /*0058*/ 	.byte	0x04, 0x1c
        /*005a*/ 	.short	(.L_165 - .L_164)


	//   ....[0]....
.L_164:
        /*005c*/ 	.word	0x00000070


	//   ....[1]....
        /*0060*/ 	.word	0x00000290


	//----- nvinfo : EIATTR_CBANK_PARAM_SIZE
	.align		4
.L_165:
        /*0064*/ 	.byte	0x03, 0x19
        /*0066*/ 	.short	0x0018


	//----- nvinfo : EIATTR_PARAM_CBANK
	.align		4
        /*0068*/ 	.byte	0x04, 0x0a
        /*006a*/ 	.short	(.L_167 - .L_166)
	.align		4
.L_166:
        /*006c*/ 	.word	index@(.nv.constant0._Z17add_block_offsetsPfPKfii)
        /*0070*/ 	.short	0x0380
        /*0072*/ 	.short	0x0018


	//----- nvinfo : EIATTR_SW_WAR
	.align		4
.L_167:
        /*0074*/ 	.byte	0x04, 0x36
        /*0076*/ 	.short	(.L_169 - .L_168)
.L_168:
        /*0078*/ 	.word	0x00000008
.L_169:


//--------------------- .nv.info._Z17reduce_max_kernelILi1024EEvPKfPfi --------------------------
	.section	.nv.info._Z17reduce_max_kernelILi1024EEvPKfPfi,"",@"SHT_CUDA_INFO"
	.sectionflags	@""
	.align	4


	//----- nvinfo : EIATTR_CUDA_API_VERSION
	.align		4
        /*0000*/ 	.byte	0x04, 0x37
        /*0002*/ 	.short	(.L_171 - .L_170)
.L_170:
        /*0004*/ 	.word	0x00000082


	//----- nvinfo : EIATTR_KPARAM_INFO
	.align		4
.L_171:
        /*0008*/ 	.byte	0x04, 0x17
        /*000a*/ 	.short	(.L_173 - .L_172)
.L_172:
        /*000c*/ 	.word	0x00000000
        /*0010*/ 	.short	0x0002
        /*0012*/ 	.short	0x0010
        /*0014*/ 	.byte	0x00, 0xf0, 0x11, 0x00


	//----- nvinfo : EIATTR_KPARAM_INFO
	.align		4
.L_173:
        /*0018*/ 	.byte	0x04, 0x17
        /*001a*/ 	.short	(.L_175 - .L_174)
.L_174:
        /*001c*/ 	.word	0x00000000
        /*0020*/ 	.short	0x0001
        /*0022*/ 	.short	0x0008
        /*0024*/ 	.byte	0x00, 0xf5, 0x21, 0x00


	//----- nvinfo : EIATTR_KPARAM_INFO
	.align		4
.L_175:
        /*0028*/ 	.byte	0x04, 0x17
        /*002a*/ 	.short	(.L_177 - .L_176)
.L_176:
        /*002c*/ 	.word	0x00000000
        /*0030*/ 	.short	0x0000
        /*0032*/ 	.short	0x0000
        /*0034*/ 	.byte	0x00, 0xf5, 0x21, 0x00


	//----- nvinfo : EIATTR_SPARSE_MMA_MASK
	.align		4
.L_177:
        /*0038*/ 	.byte	0x03, 0x50
        /*003a*/ 	.short	0x0000


	//----- nvinfo : EIATTR_MAXREG_COUNT
	.align		4
        /*003c*/ 	.byte	0x03, 0x1b
        /*003e*/ 	.short	0x00ff


	//----- nvinfo : EIATTR_NUM_BARRIERS
	.align		4
        /*0040*/ 	.byte	0x02, 0x4c
        /*0042*/ 	.byte	0x01
	.zero		1


	//----- nvinfo : EIATTR_MERCURY_ISA_VERSION
	.align		4
        /*0044*/ 	.byte	0x03, 0x5f
        /*0046*/ 	.short	0x0101


	//----- nvinfo : EIATTR_VRC_CTA_INIT_COUNT
	.align		4
        /*0048*/ 	.byte	0x02, 0x4a
	.zero		1
	.zero		1


	//----- nvinfo : EIATTR_EXIT_INSTR_OFFSETS
	.align		4
        /*004c*/ 	.byte	0x04, 0x1c
        /*004e*/ 	.short	(.L_179 - .L_178)


	//   ....[0]....
.L_178:
        /*0050*/ 	.word	0x00000530


	//   ....[1]....
        /*0054*/ 	.word	0x00000580


	//----- nvinfo : EIATTR_CBANK_PARAM_SIZE
	.align		4
.L_179:
        /*0058*/ 	.byte	0x03, 0x19
        /*005a*/ 	.short	0x0014


	//----- nvinfo : EIATTR_PARAM_CBANK
	.align		4
        /*005c*/ 	.byte	0x04, 0x0a
        /*005e*/ 	.short	(.L_181 - .L_180)
	.align		4
.L_180:
        /*0060*/ 	.word	index@(.nv.constant0._Z17reduce_max_kernelILi1024EEvPKfPfi)
        /*0064*/ 	.short	0x0380
        /*0066*/ 	.short	0x0014


	//----- nvinfo : EIATTR_SW_WAR
	.align		4
.L_181:
        /*0068*/ 	.byte	0x04, 0x36
        /*006a*/ 	.short	(.L_183 - .L_182)
.L_182:
        /*006c*/ 	.word	0x00000008
.L_183:


//--------------------- .nv.info._Z17reduce_max_kernelILi512EEvPKfPfi --------------------------
	.section	.nv.info._Z17reduce_max_kernelILi512EEvPKfPfi,"",@"SHT_CUDA_INFO"
	.sectionflags	@""
	.align	4


	//----- nvinfo : EIATTR_CUDA_API_VERSION
	.align		4
        /*0000*/ 	.byte	0x04, 0x37
        /*0002*/ 	.short	(.L_185 - .L_184)
.L_184:
        /*0004*/ 	.word	0x00000082


	//----- nvinfo : EIATTR_KPARAM_INFO
	.align		4
.L_185:
        /*0008*/ 	.byte	0x04, 0x17
        /*000a*/ 	.short	(.L_187 - .L_186)
.L_186:
        /*000c*/ 	.word	0x00000000
        /*0010*/ 	.short	0x0002
        /*0012*/ 	.short	0x0010
        /*0014*/ 	.byte	0x00, 0xf0, 0x11, 0x00


	//----- nvinfo : EIATTR_KPARAM_INFO
	.align		4
.L_187:
        /*0018*/ 	.byte	0x04, 0x17
        /*001a*/ 	.short	(.L_189 - .L_188)
.L_188:
        /*001c*/ 	.word	0x00000000
        /*0020*/ 	.short	0x0001
        /*0022*/ 	.short	0x0008
        /*0024*/ 	.byte	0x00, 0xf5, 0x21, 0x00


	//----- nvinfo : EIATTR_KPARAM_INFO
	.align		4
.L_189:
        /*0028*/ 	.byte	0x04, 0x17
        /*002a*/ 	.short	(.L_191 - .L_190)
.L_190:
        /*002c*/ 	.word	0x00000000
        /*0030*/ 	.short	0x0000
        /*0032*/ 	.short	0x0000
        /*0034*/ 	.byte	0x00, 0xf5, 0x21, 0x00


	//----- nvinfo : EIATTR_SPARSE_MMA_MASK
	.align		4
.L_191:
        /*0038*/ 	.byte	0x03, 0x50
        /*003a*/ 	.short	0x0000


	//----- nvinfo : EIATTR_MAXREG_COUNT
	.align		4
        /*003c*/ 	.byte	0x03, 0x1b
        /*003e*/ 	.short	0x00ff


	//----- nvinfo : EIATTR_NUM_BARRIERS
	.align		4
        /*0040*/ 	.byte	0x02, 0x4c
        /*0042*/ 	.byte	0x01
	.zero		1


	//----- nvinfo : EIATTR_MERCURY_ISA_VERSION
	.align		4
        /*0044*/ 	.byte	0x03, 0x5f
        /*0046*/ 	.short	0x0101


	//----- nvinfo : EIATTR_VRC_CTA_INIT_COUNT
	.align		4
        /*0048*/ 	.byte	0x02, 0x4a
	.zero		1
	.zero		1


	//----- nvinfo : EIATTR_EXIT_INSTR_OFFSETS
	.align		4
        /*004c*/ 	.byte	0x04, 0x1c
        /*004e*/ 	.short	(.L_193 - .L_192)


	//   ....[0]....
.L_192:
        /*0050*/ 	.word	0x000004f0


	//   ....[1]....
        /*0054*/ 	.word	0x00000540


	//----- nvinfo : EIATTR_CBANK_PARAM_SIZE
	.align		4
.L_193:
        /*0058*/ 	.byte	0x03, 0x19
        /*005a*/ 	.short	0x0014


	//----- nvinfo : EIATTR_PARAM_CBANK
	.align		4
        /*005c*/ 	.byte	0x04, 0x0a
        /*005e*/ 	.short	(.L_195 - .L_194)
	.align		4
.L_194:
        /*0060*/ 	.word	index@(.nv.constant0._Z17reduce_max_kernelILi512EEvPKfPfi)
        /*0064*/ 	.short	0x0380
        /*0066*/ 	.short	0x0014


	//----- nvinfo : EIATTR_SW_WAR
	.align		4
.L_195:
        /*0068*/ 	.byte	0x04, 0x36
        /*006a*/ 	.short	(.L_197 - .L_196)
.L_196:
        /*006c*/ 	.word	0x00000008
.L_197:


//--------------------- .nv.info._Z17reduce_max_kernelILi256EEvPKfPfi --------------------------
	.section	.nv.info._Z17reduce_max_kernelILi256EEvPKfPfi,"",@"SHT_CUDA_INFO"
	.sectionflags	@""
	.align	4


	//----- nvinfo : EIATTR_CUDA_API_VERSION
	.align		4
        /*0000*/ 	.byte	0x04, 0x37
        /*0002*/ 	.short	(.L_199 - .L_198)
.L_198:
        /*0004*/ 	.word	0x00000082


	//----- nvinfo : EIATTR_KPARAM_INFO
	.align		4
.L_199:
        /*0008*/ 	.byte	0x04, 0x17
        /*000a*/ 	.short	(.L_201 - .L_200)
.L_200:
        /*000c*/ 	.word	0x00000000
        /*0010*/ 	.short	0x0002
        /*0012*/ 	.short	0x0010
        /*0014*/ 	.byte	0x00, 0xf0, 0x11, 0x00


	//----- nvinfo : EIATTR_KPARAM_INFO
	.align		4
.L_201:
        /*0018*/ 	.byte	0x04, 0x17
        /*001a*/ 	.short	(.L_203 - .L_202)
.L_202:
        /*001c*/ 	.word	0x00000000
        /*0020*/ 	.short	0x0001
        /*0022*/ 	.short	0x0008
        /*0024*/ 	.byte	0x00, 0xf5, 0x21, 0x00


	//----- nvinfo : EIATTR_KPARAM_INFO
	.align		4
.L_203:
        /*0028*/ 	.byte	0x04, 0x17
        /*002a*/ 	.short	(.L_205 - .L_204)
.L_204:
        /*002c*/ 	.word	0x00000000
        /*0030*/ 	.short	0x0000
        /*0032*/ 	.short	0x0000
        /*0034*/ 	.byte	0x00, 0xf5, 0x21, 0x00


	//----- nvinfo : EIATTR_SPARSE_MMA_MASK
	.align		4
.L_205:
        /*0038*/ 	.byte	0x03, 0x50
        /*003a*/ 	.short	0x0000


	//----- nvinfo : EIATTR_MAXREG_COUNT
	.align		4
        /*003c*/ 	.byte	0x03, 0x1b
        /*003e*/ 	.short	0x00ff


	//----- nvinfo : EIATTR_NUM_BARRIERS
	.align		4
        /*0040*/ 	.byte	0x02, 0x4c
        /*0042*/ 	.byte	0x01
	.zero		1


	//----- nvinfo : EIATTR_MERCURY_ISA_VERSION
	.align		4
        /*0044*/ 	.byte	0x03, 0x5f
        /*0046*/ 	.short	0x0101


	//----- nvinfo : EIATTR_VRC_CTA_INIT_COUNT
	.align		4
        /*0048*/ 	.byte	0x02, 0x4a
	.zero		1
	.zero		1


	//----- nvinfo : EIATTR_EXIT_INSTR_OFFSETS
	.align		4
        /*004c*/ 	.byte	0x04, 0x1c
        /*004e*/ 	.short	(.L_207 - .L_206)


	//   ....[0]....
.L_206:
        /*0050*/ 	.word	0x00000480


	//   ....[1]....
        /*0054*/ 	.word	0x000004d0


	//----- nvinfo : EIATTR_CBANK_PARAM_SIZE
	.align		4
.L_207:
        /*0058*/ 	.byte	0x03, 0x19
        /*005a*/ 	.short	0x0014


	//----- nvinfo : EIATTR_PARAM_CBANK
	.align		4
        /*005c*/ 	.byte	0x04, 0x0a
        /*005e*/ 	.short	(.L_209 - .L_208)
	.align		4
.L_208:
        /*0060*/ 	.word	index@(.nv.constant0._Z17reduce_max_kernelILi256EEvPKfPfi)
        /*0064*/ 	.short	0x0380
        /*0066*/ 	.short	0x0014


	//----- nvinfo : EIATTR_SW_WAR
	.align		4
.L_209:
        /*0068*/ 	.byte	0x04, 0x36
        /*006a*/ 	.short	(.L_211 - .L_210)
.L_210:
        /*006c*/ 	.word	0x00000008
.L_211:


//--------------------- .nv.info._Z17reduce_min_kernelILi1024EEvPKfPfi --------------------------
	.section	.nv.info._Z17reduce_min_kernelILi1024EEvPKfPfi,"",@"SHT_CUDA_INFO"
	.sectionflags	@""
	.align	4


	//----- nvinfo : EIATTR_CUDA_API_VERSION
	.align		4
        /*0000*/ 	.byte	0x04, 0x37
        /*0002*/ 	.short	(.L_213 - .L_212)
.L_212:
        /*0004*/ 	.word	0x00000082


	//----- nvinfo : EIATTR_KPARAM_INFO
	.align		4
.L_213:
        /*0008*/ 	.byte	0x04, 0x17
        /*000a*/ 	.short	(.L_215 - .L_214)
.L_214:
        /*000c*/ 	.word	0x00000000
        /*0010*/ 	.short	0x0002
        /*0012*/ 	.short	0x0010
        /*0014*/ 	.byte	0x00, 0xf0, 0x11, 0x00


	//----- nvinfo : EIATTR_KPARAM_INFO
	.align		4
.L_215:
        /*0018*/ 	.byte	0x04, 0x17
        /*001a*/ 	.short	(.L_217 - .L_216)
.L_216:
        /*001c*/ 	.word	0x00000000
        /*0020*/ 	.short	0x0001
        /*0022*/ 	.short	0x0008
        /*0024*/ 	.byte	0x00, 0xf5, 0x21, 0x00


	//----- nvinfo : EIATTR_KPARAM_INFO
	.align		4
.L_217:
        /*0028*/ 	.byte	0x04, 0x17
        /*002a*/ 	.short	(.L_219 - .L_218)
.L_218:
        /*002c*/ 	.word	0x00000000
        /*0030*/ 	.short	0x0000
        /*0032*/ 	.short	0x0000
        /*0034*/ 	.byte	0x00, 0xf5, 0x21, 0x00


	//----- nvinfo : EIATTR_SPARSE_MMA_MASK
	.align		4
.L_219:
        /*0038*/ 	.byte	0x03, 0x50
        /*003a*/ 	.short	0x0000


	//----- nvinfo : EIATTR_MAXREG_COUNT
	.align		4
        /*003c*/ 	.byte	0x03, 0x1b
        /*003e*/ 	.short	0x00ff


	//----- nvinfo : EIATTR_NUM_BARRIERS
	.align		4
        /*0040*/ 	.byte	0x02, 0x4c
        /*0042*/ 	.byte	0x01
	.zero		1


	//----- nvinfo : EIATTR_MERCURY_ISA_VERSION
	.align		4
        /*0044*/ 	.byte	0x03, 0x5f
        /*0046*/ 	.short	0x0101


	//----- nvinfo : EIATTR_VRC_CTA_INIT_COUNT
	.align		4
        /*0048*/ 	.byte	0x02, 0x4a
	.zero		1
	.zero		1


	//----- nvinfo : EIATTR_EXIT_INSTR_OFFSETS
	.align		4
        /*004c*/ 	.byte	0x04, 0x1c
        /*004e*/ 	.short	(.L_221 - .L_220)


	//   ....[0]....
.L_220:
        /*0050*/ 	.word	0x00000530


	//   ....[1]....
        /*0054*/ 	.word	0x00000580


	//----- nvinfo : EIATTR_CBANK_PARAM_SIZE
	.align		4
.L_221:
        /*0058*/ 	.byte	0x03, 0x19
        /*005a*/ 	.short	0x0014


	//----- nvinfo : EIATTR_PARAM_CBANK
	.align		4
        /*005c*/ 	.byte	0x04, 0x0a
        /*005e*/ 	.short	(.L_223 - .L_222)
	.align		4
.L_222:
        /*0060*/ 	.word	index@(.nv.constant0._Z17reduce_min_kernelILi1024EEvPKfPfi)
        /*0064*/ 	.short	0x0380
        /*0066*/ 	.short	0x0014


	//----- nvinfo : EIATTR_SW_WAR
	.align		4
.L_223:
        /*0068*/ 	.byte	0x04, 0x36
        /*006a*/ 	.short	(.L_225 - .L_224)
.L_224:
        /*006c*/ 	.word	0x00000008
.L_225:


//--------------------- .nv.info._Z17reduce_min_kernelILi512EEvPKfPfi --------------------------
	.section	.nv.info._Z17reduce_min_kernelILi512EEvPKfPfi,"",@"SHT_CUDA_INFO"
	.sectionflags	@""
	.align	4


	//----- nvinfo : EIATTR_CUDA_API_VERSION
	.align		4
        /*0000*/ 	.byte	0x04, 0x37
        /*0002*/ 	.short	(.L_227 - .L_226)
.L_226:
        /*0004*/ 	.word	0x00000082


	//----- nvinfo : EIATTR_KPARAM_INFO
	.align		4
.L_227:
        /*0008*/ 	.byte	0x04, 0x17
        /*000a*/ 	.short	(.L_229 - .L_228)
.L_228:
        /*000c*/ 	.word	0x00000000
        /*0010*/ 	.short	0x0002
        /*0012*/ 	.short	0x0010
        /*0014*/ 	.byte	0x00, 0xf0, 0x11, 0x00


	//----- nvinfo : EIATTR_KPARAM_INFO
	.align		4
.L_229:
        /*0018*/ 	.byte	0x04, 0x17
        /*001a*/ 	.short	(.L_231 - .L_230)
.L_230:
        /*001c*/ 	.word	0x00000000
        /*0020*/ 	.short	0x0001
        /*0022*/ 	.short	0x0008
        /*0024*/ 	.byte	0x00, 0xf5, 0x21, 0x00


	//----- nvinfo : EIATTR_KPARAM_INFO
	.align		4
.L_231:
        /*0028*/ 	.byte	0x04, 0x17
        /*002a*/ 	.short	(.L_233 - .L_232)
.L_232:
        /*002c*/ 	.word	0x00000000
        /*0030*/ 	.short	0x0000
        /*0032*/ 	.short	0x0000
        /*0034*/ 	.byte	0x00, 0xf5, 0x21, 0x00


	//----- nvinfo : EIATTR_SPARSE_MMA_MASK
	.align		4
.L_233:
        /*0038*/ 	.byte	0x03, 0x50
        /*003a*/ 	.short	0x0000


	//----- nvinfo : EIATTR_MAXREG_COUNT
	.align		4
        /*003c*/ 	.byte	0x03, 0x1b
        /*003e*/ 	.short	0x00ff


	//----- nvinfo : EIATTR_NUM_BARRIERS
	.align		4
        /*0040*/ 	.byte	0x02, 0x4c
        /*0042*/ 	.byte	0x01
	.zero		1


	//----- nvinfo : EIATTR_MERCURY_ISA_VERSION
	.align		4
        /*0044*/ 	.byte	0x03, 0x5f
        /*0046*/ 	.short	0x0101


	//----- nvinfo : EIATTR_VRC_CTA_INIT_COUNT
	.align		4
        /*0048*/ 	.byte	0x02, 0x4a
	.zero		1
	.zero		1


	//----- nvinfo : EIATTR_EXIT_INSTR_OFFSETS
	.align		4
        /*004c*/ 	.byte	0x04, 0x1c
        /*004e*/ 	.short	(.L_235 - .L_234)


	//   ....[0]....
.L_234:
        /*0050*/ 	.word	0x000004f0


	//   ....[1]....
        /*0054*/ 	.word	0x00000540


	//----- nvinfo : EIATTR_CBANK_PARAM_SIZE
	.align		4
.L_235:
        /*0058*/ 	.byte	0x03, 0x19
        /*005a*/ 	.short	0x0014


	//----- nvinfo : EIATTR_PARAM_CBANK
	.align		4
        /*005c*/ 	.byte	0x04, 0x0a
        /*005e*/ 	.short	(.L_237 - .L_236)
	.align		4
.L_236:
        /*0060*/ 	.word	index@(.nv.constant0._Z17reduce_min_kernelILi512EEvPKfPfi)
        /*0064*/ 	.short	0x0380
        /*0066*/ 	.short	0x0014


	//----- nvinfo : EIATTR_SW_WAR
	.align		4
.L_237:
        /*0068*/ 	.byte	0x04, 0x36
        /*006a*/ 	.short	(.L_239 - .L_238)
.L_238:
        /*006c*/ 	.word	0x00000008
.L_239:


//--------------------- .nv.info._Z17reduce_min_kernelILi256EEvPKfPfi --------------------------
	.section	.nv.info._Z17reduce_min_kernelILi256EEvPKfPfi,"",@"SHT_CUDA_INFO"
	.sectionflags	@""
	.align	4


	//----- nvinfo : EIATTR_CUDA_API_VERSION
	.align		4
        /*0000*/ 	.byte	0x04, 0x37
        /*0002*/ 	.short	(.L_241 - .L_240)
.L_240:
        /*0004*/ 	.word	0x00000082


	//----- nvinfo : EIATTR_KPARAM_INFO
	.align		4
.L_241:
        /*0008*/ 	.byte	0x04, 0x17
        /*000a*/ 	.short	(.L_243 - .L_242)
.L_242:
        /*000c*/ 	.word	0x00000000
        /*0010*/ 	.short	0x0002
        /*0012*/ 	.short	0x0010
        /*0014*/ 	.byte	0x00, 0xf0, 0x11, 0x00


	//----- nvinfo : EIATTR_KPARAM_INFO
	.align		4
.L_243:
        /*0018*/ 	.byte	0x04, 0x17
        /*001a*/ 	.short	(.L_245 - .L_244)
.L_244:
        /*001c*/ 	.word	0x00000000
        /*0020*/ 	.short	0x0001
        /*0022*/ 	.short	0x0008
        /*0024*/ 	.byte	0x00, 0xf5, 0x21, 0x00


	//----- nvinfo : EIATTR_KPARAM_INFO
	.align		4
.L_245:
        /*0028*/ 	.byte	0x04, 0x17
        /*002a*/ 	.short	(.L_247 - .L_246)
.L_246:
        /*002c*/ 	.word	0x00000000
        /*0030*/ 	.short	0x0000
        /*0032*/ 	.short	0x0000
        /*0034*/ 	.byte	0x00, 0xf5, 0x21, 0x00


	//----- nvinfo : EIATTR_SPARSE_MMA_MASK
	.align		4
.L_247:
        /*0038*/ 	.byte	0x03, 0x50
        /*003a*/ 	.short	0x0000


	//----- nvinfo : EIATTR_MAXREG_COUNT
	.align		4
        /*003c*/ 	.byte	0x03, 0x1b
        /*003e*/ 	.short	0x00ff


	//----- nvinfo : EIATTR_NUM_BARRIERS
	.align		4
        /*0040*/ 	.byte	0x02, 0x4c
        /*0042*/ 	.byte	0x01
	.zero		1


	//----- nvinfo : EIATTR_MERCURY_ISA_VERSION
	.align		4
        /*0044*/ 	.byte	0x03, 0x5f
        /*0046*/ 	.short	0x0101


	//----- nvinfo : EIATTR_VRC_CTA_INIT_COUNT
	.align		4
        /*0048*/ 	.byte	0x02, 0x4a
	.zero		1
	.zero		1


	//----- nvinfo : EIATTR_EXIT_INSTR_OFFSETS
	.align		4
        /*004c*/ 	.byte	0x04, 0x1c
        /*004e*/ 	.short	(.L_249 - .L_248)


	//   ....[0]....
.L_248:
        /*0050*/ 	.word	0x00000480


	//   ....[1]....
        /*0054*/ 	.word	0x000004d0


	//----- nvinfo : EIATTR_CBANK_PARAM_SIZE
	.align		4
.L_249:
        /*0058*/ 	.byte	0x03, 0x19
        /*005a*/ 	.short	0x0014


	//----- nvinfo : EIATTR_PARAM_CBANK
	.align		4
        /*005c*/ 	.byte	0x04, 0x0a
        /*005e*/ 	.short	(.L_251 - .L_250)
	.align		4
.L_250:
        /*0060*/ 	.word	index@(.nv.constant0._Z17reduce_min_kernelILi256EEvPKfPfi)
        /*0064*/ 	.short	0x0380
        /*0066*/ 	.short	0x0014


	//----- nvinfo : EIATTR_SW_WAR
	.align		4
.L_251:
        /*0068*/ 	.byte	0x04, 0x36
        /*006a*/ 	.short	(.L_253 - .L_252)
.L_252:
        /*006c*/ 	.word	0x00000008
.L_253:


//--------------------- .nv.info._Z17reduce_sum_kernelILi1024EEvPKfPfi --------------------------
	.section	.nv.info._Z17reduce_sum_kernelILi1024EEvPKfPfi,"",@"SHT_CUDA_INFO"
	.sectionflags	@""
	.align	4


	//----- nvinfo : EIATTR_CUDA_API_VERSION
	.align		4
        /*0000*/ 	.byte	0x04, 0x37
        /*0002*/ 	.short	(.L_255 - .L_254)
.L_254:
        /*0004*/ 	.word	0x00000082


	//----- nvinfo : EIATTR_KPARAM_INFO
	.align		4
.L_255:
        /*0008*/ 	.byte	0x04, 0x17
        /*000a*/ 	.short	(.L_257 - .L_256)
.L_256:
        /*000c*/ 	.word	0x00000000
        /*0010*/ 	.short	0x0002
        /*0012*/ 	.short	0x0010
        /*0014*/ 	.byte	0x00, 0xf0, 0x11, 0x00


	//----- nvinfo : EIATTR_KPARAM_INFO
	.align		4
.L_257:
        /*0018*/ 	.byte	0x04, 0x17
        /*001a*/ 	.short	(.L_259 - .L_258)
.L_258:
        /*001c*/ 	.word	0x00000000
        /*0020*/ 	.short	0x0001
        /*0022*/ 	.short	0x0008
        /*0024*/ 	.byte	0x00, 0xf5, 0x21, 0x00


	//----- nvinfo : EIATTR_KPARAM_INFO
	.align		4
.L_259:
        /*0028*/ 	.byte	0x04, 0x17
        /*002a*/ 	.short	(.L_261 - .L_260)
.L_260:
        /*002c*/ 	.word	0x00000000
        /*0030*/ 	.short	0x0000
        /*0032*/ 	.short	0x0000
        /*0034*/ 	.byte	0x00, 0xf5, 0x21, 0x00


	//----- nvinfo : EIATTR_SPARSE_MMA_MASK
	.align		4
.L_261:
        /*0038*/ 	.byte	0x03, 0x50
        /*003a*/ 	.short	0x0000


	//----- nvinfo : EIATTR_MAXREG_COUNT
	.align		4
        /*003c*/ 	.byte	0x03, 0x1b
        /*003e*/ 	.short	0x00ff


	//----- nvinfo : EIATTR_NUM_BARRIERS
	.align		4
        /*0040*/ 	.byte	0x02, 0x4c
        /*0042*/ 	.byte	0x01
	.zero		1


	//----- nvinfo : EIATTR_MERCURY_ISA_VERSION
	.align		4
        /*0044*/ 	.byte	0x03, 0x5f
        /*0046*/ 	.short	0x0101


	//----- nvinfo : EIATTR_VRC_CTA_INIT_COUNT
	.align		4
        /*0048*/ 	.byte	0x02, 0x4a
	.zero		1
	.zero		1


	//----- nvinfo : EIATTR_EXIT_INSTR_OFFSETS
	.align		4
        /*004c*/ 	.byte	0x04, 0x1c
        /*004e*/ 	.short	(.L_263 - .L_262)


	//   ....[0]....
.L_262:
        /*0050*/ 	.word	0x00000530


	//   ....[1]....
        /*0054*/ 	.word	0x00000580


	//----- nvinfo : EIATTR_CBANK_PARAM_SIZE
	.align		4
.L_263:
        /*0058*/ 	.byte	0x03, 0x19
        /*005a*/ 	.short	0x0014


	//----- nvinfo : EIATTR_PARAM_CBANK
	.align		4
        /*005c*/ 	.byte	0x04, 0x0a
        /*005e*/ 	.short	(.L_265 - .L_264)
	.align		4
.L_264:
        /*0060*/ 	.word	index@(.nv.constant0._Z17reduce_sum_kernelILi1024EEvPKfPfi)
        /*0064*/ 	.short	0x0380
        /*0066*/ 	.short	0x0014


	//----- nvinfo : EIATTR_SW_WAR
	.align		4
.L_265:
        /*0068*/ 	.byte	0x04, 0x36
        /*006a*/ 	.short	(.L_267 - .L_266)
.L_266:
        /*006c*/ 	.word	0x00000008
.L_267:


//--------------------- .nv.info._Z17reduce_sum_kernelILi512EEvPKfPfi --------------------------
	.section	.nv.info._Z17reduce_sum_kernelILi512EEvPKfPfi,"",@"SHT_CUDA_INFO"
	.sectionflags	@""
	.align	4


	//----- nvinfo : EIATTR_CUDA_API_VERSION
	.align		4
        /*0000*/ 	.byte	0x04, 0x37
        /*0002*/ 	.short	(.L_269 - .L_268)
.L_268:
        /*0004*/ 	.word	0x00000082


	//----- nvinfo : EIATTR_KPARAM_INFO
	.align		4
.L_269:
        /*0008*/ 	.byte	0x04, 0x17
        /*000a*/ 	.short	(.L_271 - .L_270)
.L_270:
        /*000c*/ 	.word	0x00000000
        /*0010*/ 	.short	0x0002
        /*0012*/ 	.short	0x0010
        /*0014*/ 	.byte	0x00, 0xf0, 0x11, 0x00


	//----- nvinfo : EIATTR_KPARAM_INFO
	.align		4
.L_271:
        /*0018*/ 	.byte	0x04, 0x17
        /*001a*/ 	.short	(.L_273 - .L_272)
.L_272:
        /*001c*/ 	.word	0x00000000
        /*0020*/ 	.short	0x0001
        /*0022*/ 	.short	0x0008
        /*0024*/ 	.byte	0x00, 0xf5, 0x21, 0x00


	//----- nvinfo : EIATTR_KPARAM_INFO
	.align		4
.L_273:
        /*0028*/ 	.byte	0x04, 0x17
        /*002a*/ 	.short	(.L_275 - .L_274)
.L_274:
        /*002c*/ 	.word	0x00000000
        /*0030*/ 	.short	0x0000
        /*0032*/ 	.short	0x0000
        /*0034*/ 	.byte	0x00, 0xf5, 0x21, 0x00


	//----- nvinfo : EIATTR_SPARSE_MMA_MASK
	.align		4
.L_275:
        /*0038*/ 	.byte	0x03, 0x50
        /*003a*/ 	.short	0x0000


	//----- nvinfo : EIATTR_MAXREG_COUNT
	.align		4
        /*003c*/ 	.byte	0x03, 0x1b
        /*003e*/ 	.short	0x00ff


	//----- nvinfo : EIATTR_NUM_BARRIERS
	.align		4
        /*0040*/ 	.byte	0x02, 0x4c
        /*0042*/ 	.byte	0x01
	.zero		1


	//----- nvinfo : EIATTR_MERCURY_ISA_VERSION
	.align		4
        /*0044*/ 	.byte	0x03, 0x5f
        /*0046*/ 	.short	0x0101


	//----- nvinfo : EIATTR_VRC_CTA_INIT_COUNT
	.align		4
        /*0048*/ 	.byte	0x02, 0x4a
	.zero		1
	.zero		1


	//----- nvinfo : EIATTR_EXIT_INSTR_OFFSETS
	.align		4
        /*004c*/ 	.byte	0x04, 0x1c
        /*004e*/ 	.short	(.L_277 - .L_276)


	//   ....[0]....
.L_276:
        /*0050*/ 	.word	0x000004f0


	//   ....[1]....
        /*0054*/ 	.word	0x00000540


	//----- nvinfo : EIATTR_CBANK_PARAM_SIZE
	.align		4
.L_277:
        /*0058*/ 	.byte	0x03, 0x19
        /*005a*/ 	.short	0x0014


	//----- nvinfo : EIATTR_PARAM_CBANK
	.align		4
        /*005c*/ 	.byte	0x04, 0x0a
        /*005e*/ 	.short	(.L_279 - .L_278)
	.align		4
.L_278:
        /*0060*/ 	.word	index@(.nv.constant0._Z17reduce_sum_kernelILi512EEvPKfPfi)
        /*0064*/ 	.short	0x0380
        /*0066*/ 	.short	0x0014


	//----- nvinfo : EIATTR_SW_WAR
	.align		4
.L_279:
        /*0068*/ 	.byte	0x04, 0x36
        /*006a*/ 	.short	(.L_281 - .L_280)
.L_280:
        /*006c*/ 	.word	0x00000008
.L_281:


//--------------------- .nv.info._Z17reduce_sum_kernelILi256EEvPKfPfi --------------------------
	.section	.nv.info._Z17reduce_sum_kernelILi256EEvPKfPfi,"",@"SHT_CUDA_INFO"
	.sectionflags	@""
	.align	4


	//----- nvinfo : EIATTR_CUDA_API_VERSION
	.align		4
        /*0000*/ 	.byte	0x04, 0x37
        /*0002*/ 	.short	(.L_283 - .L_282)
.L_282:
        /*0004*/ 	.word	0x00000082


	//----- nvinfo : EIATTR_KPARAM_INFO
	.align		4
.L_283:
        /*0008*/ 	.byte	0x04, 0x17
        /*000a*/ 	.short	(.L_285 - .L_284)
.L_284:
        /*000c*/ 	.word	0x00000000
        /*0010*/ 	.short	0x0002
        /*0012*/ 	.short	0x0010
        /*0014*/ 	.byte	0x00, 0xf0, 0x11, 0x00


	//----- nvinfo : EIATTR_KPARAM_INFO
	.align		4
.L_285:
        /*0018*/ 	.byte	0x04, 0x17
        /*001a*/ 	.short	(.L_287 - .L_286)
.L_286:
        /*001c*/ 	.word	0x00000000
        /*0020*/ 	.short	0x0001
        /*0022*/ 	.short	0x0008
        /*0024*/ 	.byte	0x00, 0xf5, 0x21, 0x00


	//----- nvinfo : EIATTR_KPARAM_INFO
	.align		4
.L_287:
        /*0028*/ 	.byte	0x04, 0x17
        /*002a*/ 	.short	(.L_289 - .L_288)
.L_288:
        /*002c*/ 	.word	0x00000000
        /*0030*/ 	.short	0x0000
        /*0032*/ 	.short	0x0000
        /*0034*/ 	.byte	0x00, 0xf5, 0x21, 0x00


	//----- nvinfo : EIATTR_SPARSE_MMA_MASK
	.align		4
.L_289:
        /*0038*/ 	.byte	0x03, 0x50
        /*003a*/ 	.short	0x0000


	//----- nvinfo : EIATTR_MAXREG_COUNT
	.align		4
        /*003c*/ 	.byte	0x03, 0x1b
        /*003e*/ 	.short	0x00ff


	//----- nvinfo : EIATTR_NUM_BARRIERS
	.align		4
        /*0040*/ 	.byte	0x02, 0x4c
        /*0042*/ 	.byte	0x01
	.zero		1


	//----- nvinfo : EIATTR_MERCURY_ISA_VERSION
	.align		4
        /*0044*/ 	.byte	0x03, 0x5f
        /*0046*/ 	.short	0x0101


	//----- nvinfo : EIATTR_VRC_CTA_INIT_COUNT
	.align		4
        /*0048*/ 	.byte	0x02, 0x4a
	.zero		1
	.zero		1


	//----- nvinfo : EIATTR_EXIT_INSTR_OFFSETS
	.align		4
        /*004c*/ 	.byte	0x04, 0x1c
        /*004e*/ 	.short	(.L_291 - .L_290)


	//   ....[0]....
.L_290:
        /*0050*/ 	.word	0x00000480


	//   ....[1]....
        /*0054*/ 	.word	0x000004d0


	//----- nvinfo : EIATTR_CBANK_PARAM_SIZE
	.align		4
.L_291:
        /*0058*/ 	.byte	0x03, 0x19
        /*005a*/ 	.short	0x0014


	//----- nvinfo : EIATTR_PARAM_CBANK
	.align		4
        /*005c*/ 	.byte	0x04, 0x0a
        /*005e*/ 	.short	(.L_293 - .L_292)
	.align		4
.L_292:
        /*0060*/ 	.word	index@(.nv.constant0._Z17reduce_sum_kernelILi256EEvPKfPfi)
        /*0064*/ 	.short	0x0380
        /*0066*/ 	.short	0x0014


	//----- nvinfo : EIATTR_SW_WAR
	.align		4
.L_293:
        /*0068*/ 	.byte	0x04, 0x36
        /*006a*/ 	.short	(.L_295 - .L_294)
.L_294:
        /*006c*/ 	.word	0x00000008
.L_295:


//--------------------- .nv.callgraph             --------------------------
	.section	.nv.callgraph,"",@"SHT_CUDA_CALLGRAPH"
	.align	4
	.sectionentsize	8
	.align		4
        /*0000*/ 	.word	0x00000000
	.align		4
        /*0004*/ 	.word	0xffffffff
	.align		4
        /*0008*/ 	.word	0x00000000
	.align		4
        /*000c*/ 	.word	0xfffffffe
	.align		4
        /*0010*/ 	.word	0x00000000
	.align		4
        /*0014*/ 	.word	0xfffffffd
	.align		4
        /*0018*/ 	.word	0x00000000
	.align		4
        /*001c*/ 	.word	0xfffffffc


//--------------------- .text._Z20reduce_minmax_kernelILi256EEvPKfPfS2_i --------------------------
	.section	.text._Z20reduce_minmax_kernelILi256EEvPKfPfS2_i,"ax",@progbits
	.align	128
        .global         _Z20reduce_minmax_kernelILi256EEvPKfPfS2_i
        .type           _Z20reduce_minmax_kernelILi256EEvPKfPfS2_i,@function
        .size           _Z20reduce_minmax_kernelILi256EEvPKfPfS2_i,(.L_x_20 - _Z20reduce_minmax_kernelILi256EEvPKfPfS2_i)
        .other          _Z20reduce_minmax_kernelILi256EEvPKfPfS2_i,@"STO_CUDA_ENTRY STV_DEFAULT"
_Z20reduce_minmax_kernelILi256EEvPKfPfS2_i:
.text._Z20reduce_minmax_kernelILi256EEvPKfPfS2_i:
[----:B------:R-:W-:Y:S01]  /*0000*/  LDC R1, c[0x0][0x37c] ;  /* 0x0000df00ff017b82 */ /* 0x000fe20000000800 */
[----:B------:R-:W0:Y:S01]  /*0010*/  S2R R3, SR_TID.X ;  /* 0x0000000000037919 */ /* 0x000e220000002100 */
[----:B------:R-:W1:Y:S01]  /*0020*/  LDCU UR4, c[0x0][0x398] ;  /* 0x00007300ff0477ac */ /* 0x000e620008000800 */
[----:B------:R-:W0:Y:S01]  /*0030*/  S2R R0, SR_CTAID.X ;  /* 0x0000000000007919 */ /* 0x000e220000002500 */
[----:B------:R-:W2:Y:S01]  /*0040*/  LDCU.64 UR8, c[0x0][0x358] ;  /* 0x00006b00ff0877ac */ /* 0x000ea20008000a00 */
[----:B0-----:R-:W-:-:S04]  /*0050*/  IMAD R9, R0, 0x200, R3 ;  /* 0x0000020000097824 */ /* 0x001fc800078e0203 */
[C---:B------:R-:W-:Y:S01]  /*0060*/  VIADD R11, R9.reuse, 0x100 ;  /* 0x00000100090b7836 */ /* 0x040fe20000000000 */
[----:B-1----:R-:W-:-:S04]  /*0070*/  ISETP.GE.U32.AND P0, PT, R9, UR4, PT ;  /* 0x0000000409007c0c */ /* 0x002fc8000bf06070 */
[----:B------:R-:W-:-:S09]  /*0080*/  ISETP.GE.U32.AND P1, PT, R11, UR4, PT ;  /* 0x000000040b007c0c */ /* 0x000fd2000bf26070 */
[----:B------:R-:W0:Y:S08]  /*0090*/  @!P0 LDC.64 R4, c[0x0][0x380] ;  /* 0x0000e000ff048b82 */ /* 0x000e300000000a00 */
[----:B------:R-:W1:Y:S01]  /*00a0*/  @!P1 LDC.64 R6, c[0x0][0x380] ;  /* 0x0000e000ff069b82 */ /* 0x000e620000000a00 */
[----:B0-----:R-:W-:-:S06]  /*00b0*/  @!P0 IMAD.WIDE.U32 R4, R9, 0x4, R4 ;  /* 0x0000000409048825 */ /* 0x001fcc00078e0004 */
[----:B--2---:R-:W2:Y:S01]  /*00c0*/  @!P0 LDG.E.CONSTANT R4, desc[UR8][R4.64] ;  /* 0x0000000804048981 */ /* 0x004ea2000c1e9900 */
[----:B-1----:R-:W-:-:S06]  /*00d0*/  @!P1 IMAD.WIDE.U32 R6, R11, 0x4, R6 ;  /* 0x000000040b069825 */ /* 0x002fcc00078e0006 */
[----:B------:R-:W3:Y:S01]  /*00e0*/  @!P1 LDG.E.CONSTANT R6, desc[UR8][R6.64] ;  /* 0x0000000806069981 */ /* 0x000ee2000c1e9900 */
[----:B------:R-:W0:Y:S01]  /*00f0*/  S2UR UR6, SR_CgaCtaId ;  /* 0x00000000000679c3 */ /* 0x000e220000008800 */
[----:B------:R-:W-:Y:S01]  /*0100*/  UMOV UR4, 0x400 ;  /* 0x0000040000047882 */ /* 0x000fe20000000000 */
[----:B------:R-:W-:Y:S01]  /*0110*/  IMAD.MOV.U32 R11, RZ, RZ, 0x7f800000 ;  /* 0x7f800000ff0b7424 */ /* 0x000fe200078e00ff */
[----:B------:R-:W-:Y:S01]  /*0120*/  UIADD3 UR5, UPT, UPT, UR4, 0x400, URZ ;  /* 0x0000040004057890 */ /* 0x000fe2000fffe0ff */
[----:B------:R-:W-:Y:S01]  /*0130*/  IMAD.MOV.U32 R9, RZ, RZ, -0x800000 ;  /* 0xff800000ff097424 */ /* 0x000fe200078e00ff */
[----:B0-----:R-:W-:Y:S02]  /*0140*/  ULEA UR4, UR6, UR4, 0x18 ;  /* 0x0000000406047291 */ /* 0x001fe4000f8ec0ff */
[----:B------:R-:W-:-:S06]  /*0150*/  ULEA UR5, UR6, UR5, 0x18 ;  /* 0x0000000506057291 */ /* 0x000fcc000f8ec0ff */
[C---:B------:R-:W-:Y:S02]  /*0160*/  LEA R2, R3.reuse, UR5, 0x2 ;  /* 0x0000000503027c11 */ /* 0x040fe4000f8e10ff */
[C---:B--2---:R-:W-:Y:S02]  /*0170*/  @!P0 FMNMX R11, R4.reuse, +INF , PT ;  /* 0x7f800000040b8809 */ /* 0x044fe40003800000 */
[----:B------:R-:W-:Y:S02]  /*0180*/  @!P0 FMNMX R9, R4, -INF , !PT ;  /* 0xff80000004098809 */ /* 0x000fe40007800000 */
[C---:B------:R-:W-:Y:S02]  /*0190*/  LEA R4, R3.reuse, UR4, 0x2 ;  /* 0x0000000403047c11 */ /* 0x040fe4000f8e10ff */
[----:B------:R-:W-:Y:S02]  /*01a0*/  ISETP.GT.U32.AND P0, PT, R3, 0x7f, PT ;  /* 0x0000007f0300780c */ /* 0x000fe40003f04070 */
[----:B---3--:R-:W-:-:S02]  /*01b0*/  @!P1 FMNMX R11, R11, R6, PT ;  /* 0x000000060b0b9209 */ /* 0x008fc40003800000 */
[----:B------:R-:W-:Y:S02]  /*01c0*/  @!P1 FMNMX R9, R9, R6, !PT ;  /* 0x0000000609099209 */ /* 0x000fe40007800000 */
[----:B------:R-:W-:Y:S01]  /*01d0*/  ISETP.GT.U32.AND P1, PT, R3, 0x3f, PT ;  /* 0x0000003f0300780c */ /* 0x000fe20003f24070 */
[----:B------:R-:W-:Y:S04]  /*01e0*/  STS [R4], R11 ;  /* 0x0000000b04007388 */ /* 0x000fe80000000800 */
[----:B------:R-:W-:Y:S01]  /*01f0*/  STS [R2], R9 ;  /* 0x0000000902007388 */ /* 0x000fe20000000800 */
[----:B------:R-:W-:Y:S06]  /*0200*/  BAR.SYNC.DEFER_BLOCKING 0x0 ;  /* 0x0000000000007b1d */ /* 0x000fec0000010000 */
[----:B------:R-:W-:Y:S04]  /*0210*/  @!P0 LDS R5, [R4] ;  /* 0x0000000004058984 */ /* 0x000fe80000000800 */
[----:B------:R-:W0:Y:S02]  /*0220*/  @!P0 LDS R6, [R4+0x200] ;  /* 0x0002000004068984 */ /* 0x000e240000000800 */
[----:B0-----:R-:W-:-:S05]  /*0230*/  @!P0 FMNMX R5, R5, R6, PT ;  /* 0x0000000605058209 */ /* 0x001fca0003800000 */
[----:B------:R-:W-:Y:S04]  /*0240*/  @!P0 STS [R4], R5 ;  /* 0x0000000504008388 */ /* 0x000fe80000000800 */
[----:B------:R-:W-:Y:S04]  /*0250*/  @!P0 LDS R6, [R2] ;  /* 0x0000000002068984 */ /* 0x000fe80000000800 */
[----:B------:R-:W0:Y:S02]  /*0260*/  @!P0 LDS R7, [R2+0x200] ;  /* 0x0002000002078984 */ /* 0x000e240000000800 */
[----:B0-----:R-:W-:-:S05]  /*0270*/  @!P0 FMNMX R7, R6, R7, !PT ;  /* 0x0000000706078209 */ /* 0x001fca0007800000 */
[----:B------:R-:W-:Y:S01]  /*0280*/  @!P0 STS [R2], R7 ;  /* 0x0000000702008388 */ /* 0x000fe20000000800 */
[----:B------:R-:W-:Y:S01]  /*0290*/  BAR.SYNC.DEFER_BLOCKING 0x0 ;  /* 0x0000000000007b1d */ /* 0x000fe20000010000 */
[----:B------:R-:W-:-:S05]  /*02a0*/  ISETP.GT.U32.AND P0, PT, R3, 0x1f, PT ;  /* 0x0000001f0300780c */ /* 0x000fca0003f04070 */
        /* <DEDUP_REMOVED lines=49> */
[----:B------:R-:W-:-:S05]  /*05c0*/  ISETP.NE.AND P1, PT, R3, RZ, PT ;  /* 0x000000ff0300720c */ /* 0x000fca0003f25270 */
        /* <DEDUP_REMOVED lines=8> */
[----:B------:R-:W-:Y:S06]  /*0650*/  BAR.SYNC.DEFER_BLOCKING 0x0 ;  /* 0x0000000000007b1d */ /* 0x000fec0000010000 */
[----:B------:R-:W-:Y:S04]  /*0660*/  @!P1 LDS R3, [R4] ;  /* 0x0000000004039984 */ /* 0x000fe80000000800 */
[----:B------:R-:W0:Y:S02]  /*0670*/  @!P1 LDS R6, [UR4+0x4] ;  /* 0x00000404ff069984 */ /* 0x000e240008000800 */
[----:B0-----:R-:W-:-:S05]  /*0680*/  @!P1 FMNMX R3, R3, R6, PT ;  /* 0x0000000603039209 */ /* 0x001fca0003800000 */
[----:B------:R-:W-:Y:S04]  /*0690*/  @!P1 STS [R4], R3 ;  /* 0x0000000304009388 */ /* 0x000fe80000000800 */
[----:B------:R-:W-:Y:S04]  /*06a0*/  @!P1 LDS R5, [R2] ;  /* 0x0000000002059984 */ /* 0x000fe80000000800 */
[----:B------:R-:W0:Y:S02]  /*06b0*/  @!P1 LDS R6, [UR4+0x404] ;  /* 0x00040404ff069984 */ /* 0x000e240008000800 */
[----:B0-----:R-:W-:-:S05]  /*06c0*/  @!P1 FMNMX R5, R5, R6, !PT ;  /* 0x0000000605059209 */ /* 0x001fca0007800000 */
[----:B------:R0:W-:Y:S01]  /*06d0*/  @!P1 STS [R2], R5 ;  /* 0x0000000502009388 */ /* 0x0001e20000000800 */
[----:B------:R-:W-:Y:S06]  /*06e0*/  BAR.SYNC.DEFER_BLOCKING 0x0 ;  /* 0x0000000000007b1d */ /* 0x000fec0000010000 */
[----:B------:R-:W-:Y:S05]  /*06f0*/  @P1 EXIT ;  /* 0x000000000000194d */ /* 0x000fea0003800000 */
[----:B------:R-:W1:Y:S01]  /*0700*/  LDS R7, [UR4] ;  /* 0x00000004ff077984 */ /* 0x000e620008000800 */
[----:B0-----:R-:W0:Y:S03]  /*0710*/  LDC.64 R2, c[0x0][0x388] ;  /* 0x0000e200ff027b82 */ /* 0x001e260000000a00 */
[----:B------:R-:W2:Y:S05]  /*0720*/  LDS R9, [UR4+0x400] ;  /* 0x00040004ff097984 */ /* 0x000eaa0008000800 */
[----:B------:R-:W3:Y:S01]  /*0730*/  LDC.64 R4, c[0x0][0x390] ;  /* 0x0000e400ff047b82 */ /* 0x000ee20000000a00 */
[----:B0-----:R-:W-:-:S04]  /*0740*/  IMAD.WIDE.U32 R2, R0, 0x4, R2 ;  /* 0x0000000400027825 */ /* 0x001fc800078e0002 */
[----:B---3--:R-:W-:Y:S01]  /*0750*/  IMAD.WIDE.U32 R4, R0, 0x4, R4 ;  /* 0x0000000400047825 */ /* 0x008fe200078e0004 */
[----:B-1----:R-:W-:Y:S04]  /*0760*/  STG.E desc[UR8][R2.64], R7 ;  /* 0x0000000702007986 */ /* 0x002fe8000c101908 */
[----:B--2---:R-:W-:Y:S01]  /*0770*/  STG.E desc[UR8][R4.64], R9 ;  /* 0x0000000904007986 */ /* 0x004fe2000c101908 */
[----:B------:R-:W-:Y:S05]  /*0780*/  EXIT ;  /* 0x000000000000794d */ /* 0x000fea0003800000 */
.L_x_0:
[----:B------:R-:W-:-:S00]  /*0790*/  BRA `(.L_x_0) ;  /* 0xfffffffc00fc7947 */ /* 0x000fc0000383ffff */
[----:B------:R-:W-:-:S00]  /*07a0*/  NOP ;  /* 0x0000000000007918 */ /* 0x000fc00000000000 */
        /* <DEDUP_REMOVED lines=13> */
.L_x_20:


//--------------------- .text._Z20block_exclusive_scanILi1024EEvPKfPfS2_i --------------------------
	.section	.text._Z20block_exclusive_scanILi1024EEvPKfPfS2_i,"ax",@progbits
	.align	128
        .global         _Z20block_exclusive_scanILi1024EEvPKfPfS2_i
        .type           _Z20block_exclusive_scanILi1024EEvPKfPfS2_i,@function
        .size           _Z20block_exclusive_scanILi1024EEvPKfPfS2_i,(.L_x_21 - _Z20block_exclusive_scanILi1024EEvPKfPfS2_i)
        .other          _Z20block_exclusive_scanILi1024EEvPKfPfS2_i,@"STO_CUDA_ENTRY STV_DEFAULT"
_Z20block_exclusive_scanILi1024EEvPKfPfS2_i:
.text._Z20block_exclusive_scanILi1024EEvPKfPfS2_i:
[----:B------:R-:W-:Y:S01]  /*0000*/  LDC R1, c[0x0][0x37c] ;  /* 0x0000df00ff017b82 */ /* 0x000fe20000000800 */
[----:B------:R-:W0:Y:S01]  /*0010*/  S2R R4, SR_CTAID.X ;  /* 0x0000000000047919 */ /* 0x000e220000002500 */
[----:B------:R-:W1:Y:S06]  /*0020*/  LDCU UR4, c[0x0][0x398] ;  /* 0x00007300ff0477ac */ /* 0x000e6c0008000800 */
[----:B------:R-:W2:Y:S01]  /*0030*/  LDC.64 R6, c[0x0][0x380] ;  /* 0x0000e000ff067b82 */ /* 0x000ea20000000a00 */
[----:B------:R-:W-:Y:S01]  /*0040*/  HFMA2 R8, -RZ, RZ, 0, 0 ;  /* 0x00000000ff087431 */ /* 0x000fe200000001ff */
[----:B------:R-:W3:Y:S01]  /*0050*/  S2R R2, SR_TID.X ;  /* 0x0000000000027919 */ /* 0x000ee20000002100 */
[----:B------:R-:W4:Y:S01]  /*0060*/  LDCU.64 UR6, c[0x0][0x358] ;  /* 0x00006b00ff0677ac */ /* 0x000f220008000a00 */
[----:B------:R-:W-:Y:S01]  /*0070*/  IMAD.MOV.U32 R10, RZ, RZ, RZ ;  /* 0x000000ffff0a7224 */ /* 0x000fe200078e00ff */
[----:B0-----:R-:W-:-:S04]  /*0080*/  SHF.L.U32 R3, R4, 0xb, RZ ;  /* 0x0000000b04037819 */ /* 0x001fc800000006ff */
[----:B---3--:R-:W-:-:S04]  /*0090*/  LOP3.LUT R0, R3, R2, RZ, 0xfc, !PT ;  /* 0x0000000203007212 */ /* 0x008fc800078efcff */
[C---:B------:R-:W-:Y:S01]  /*00a0*/  LOP3.LUT R3, R0.reuse, 0x400, RZ, 0xfc, !PT ;  /* 0x0000040000037812 */ /* 0x040fe200078efcff */
[C---:B--2---:R-:W-:Y:S01]  /*00b0*/  IMAD.WIDE R6, R0.reuse, 0x4, R6 ;  /* 0x0000000400067825 */ /* 0x044fe200078e0206 */
[----:B-1----:R-:W-:Y:S02]  /*00c0*/  ISETP.GE.AND P0, PT, R0, UR4, PT ;  /* 0x0000000400007c0c */ /* 0x002fe4000bf06270 */
[----:B------:R-:W-:-:S11]  /*00d0*/  ISETP.GE.AND P1, PT, R3, UR4, PT ;  /* 0x0000000403007c0c */ /* 0x000fd6000bf26270 */
[----:B----4-:R-:W2:Y:S01]  /*00e0*/  @!P0 LDG.E.CONSTANT R8, desc[UR6][R6.64] ;  /* 0x0000000606088981 */ /* 0x010ea2000c1e9900 */
[----:B------:R-:W0:Y:S01]  /*00f0*/  S2UR UR5, SR_CgaCtaId ;  /* 0x00000000000579c3 */ /* 0x000e220000008800 */
[----:B------:R-:W-:Y:S01]  /*0100*/  UMOV UR4, 0x400 ;  /* 0x0000040000047882 */ /* 0x000fe20000000000 */
[----:B------:R-:W-:Y:S01]  /*0110*/  P2R R16, PR, RZ, 0x2 ;  /* 0x00000002ff107803 */ /* 0x000fe20000000000 */
[----:B------:R1:W3:Y:S01]  /*0120*/  @!P1 LDG.E.CONSTANT R10, desc[UR6][R6.64+0x1000] ;  /* 0x00100006060a9981 */ /* 0x0002e2000c1e9900 */
[----:B0-----:R-:W-:-:S06]  /*0130*/  ULEA UR4, UR5, UR4, 0x18 ;  /* 0x0000000405047291 */ /* 0x001fcc000f8ec0ff */
[----:B------:R-:W-:-:S04]  /*0140*/  LEA R3, R2, UR4, 0x2 ;  /* 0x0000000402037c11 */ /* 0x000fc8000f8e10ff */
[C---:B------:R-:W-:Y:S02]  /*0150*/  LEA R9, R2.reuse, R3, 0x2 ;  /* 0x0000000302097211 */ /* 0x040fe400078e10ff */
[----:B------:R-:W-:-:S04]  /*0160*/  ISETP.GT.U32.AND P1, PT, R2, 0x1ff, PT ;  /* 0x000001ff0200780c */ /* 0x000fc80003f24070 */
[----:B-1----:R-:W-:Y:S02]  /*0170*/  P2R R6, PR, RZ, 0x2 ;  /* 0x00000002ff067803 */ /* 0x002fe40000000000 */
[----:B------:R-:W-:Y:S01]  /*0180*/  ISETP.GT.U32.AND P2, PT, R2, 0xff, PT ;  /* 0x000000ff0200780c */ /* 0x000fe20003f44070 */
[----:B--2---:R-:W-:Y:S04]  /*0190*/  STS [R3], R8 ;  /* 0x0000000803007388 */ /* 0x004fe80000000800 */
[----:B---3--:R-:W-:Y:S01]  /*01a0*/  STS [R3+0x1000], R10 ;  /* 0x0010000a03007388 */ /* 0x008fe20000000800 */
[----:B------:R-:W-:Y:S06]  /*01b0*/  BAR.SYNC.DEFER_BLOCKING 0x0 ;  /* 0x0000000000007b1d */ /* 0x000fec0000010000 */
[----:B------:R-:W-:Y:S04]  /*01c0*/  LDS R5, [R9] ;  /* 0x0000000009057984 */ /* 0x000fe80000000800 */
[----:B------:R-:W0:Y:S02]  /*01d0*/  LDS R12, [R9+0x4] ;  /* 0x00000400090c7984 */ /* 0x000e240000000800 */
[----:B0-----:R-:W-:-:S05]  /*01e0*/  FADD R12, R5, R12 ;  /* 0x0000000c050c7221 */ /* 0x001fca0000000000 */
[----:B------:R-:W-:Y:S01]  /*01f0*/  STS [R9+0x4], R12 ;  /* 0x0000040c09007388 */ /* 0x000fe20000000800 */
[C---:B------:R-:W-:Y:S01]  /*0200*/  LEA R5, R2.reuse, UR4, 0x4 ;  /* 0x0000000402057c11 */ /* 0x040fe2000f8e20ff */
[----:B------:R-:W-:Y:S06]  /*0210*/  BAR.SYNC.DEFER_BLOCKING 0x0 ;  /* 0x0000000000007b1d */ /* 0x000fec0000010000 */
[----:B------:R-:W-:Y:S04]  /*0220*/  @!P1 LDS R6, [R5+0x4] ;  /* 0x0000040005069984 */ /* 0x000fe80000000800 */
[----:B------:R-:W0:Y:S01]  /*0230*/  @!P1 LDS R7, [R5+0xc] ;  /* 0x00000c0005079984 */ /* 0x000e220000000800 */
[----:B------:R-:W-:-:S05]  /*0240*/  LEA R8, R2, 0x8, 0x4 ;  /* 0x0000000802087811 */ /* 0x000fca00078e20ff */
[----:B------:R-:W-:Y:S02]  /*0250*/  IMAD.IADD R8, R8, 0x1, R5 ;  /* 0x0000000108087824 */ /* 0x000fe400078e0205 */
[----:B0-----:R-:W-:-:S05]  /*0260*/  @!P1 FADD R10, R6, R7 ;  /* 0x00000007060a9221 */ /* 0x001fca0000000000 */
[----:B------:R-:W-:Y:S01]  /*0270*/  @!P1 STS [R5+0xc], R10 ;  /* 0x00000c0a05009388 */ /* 0x000fe20000000800 */
[----:B------:R-:W-:Y:S06]  /*0280*/  BAR.SYNC.DEFER_BLOCKING 0x0 ;  /* 0x0000000000007b1d */ /* 0x000fec0000010000 */
[----:B------:R-:W-:Y:S04]  /*0290*/  @!P2 LDS R11, [R8+0x4] ;  /* 0x00000400080ba984 */ /* 0x000fe80000000800 */
[----:B------:R-:W0:Y:S01]  /*02a0*/  @!P2 LDS R12, [R8+0x14] ;  /* 0x00001400080ca984 */ /* 0x000e220000000800 */
[----:B------:R-:W-:-:S02]  /*02b0*/  ISETP.GT.U32.AND P1, PT, R2, 0x7f, PT ;  /* 0x0000007f0200780c */ /* 0x000fc40003f24070 */
[----:B------:R-:W-:Y:S02]  /*02c0*/  P2R R6, PR, RZ, 0x4 ;  /* 0x00000004ff067803 */ /* 0x000fe40000000000 */
[----:B------:R-:W-:Y:S02]  /*02d0*/  LEA R6, R2, 0x1, 0x1 ;  /* 0x0000000102067811 */ /* 0x000fe400078e08ff */
[----:B------:R-:W-:Y:S02]  /*02e0*/  IADD3 R7, PT, PT, R5, 0x8, RZ ;  /* 0x0000000805077810 */ /* 0x000fe40007ffe0ff */
[----:B------:R-:W-:-:S03]  /*02f0*/  P2R R9, PR, RZ, 0x2 ;  /* 0x00000002ff097803 */ /* 0x000fc60000000000 */
[----:B------:R-:W-:Y:S02]  /*0300*/  IMAD R9, R6, 0x18, R7 ;  /* 0x0000001806097824 */ /* 0x000fe400078e0207 */
[----:B0-----:R-:W-:-:S05]  /*0310*/  @!P2 FADD R11, R11, R12 ;  /* 0x0000000c0b0ba221 */ /* 0x001fca0000000000 */
[----:B------:R-:W-:Y:S01]  /*0320*/  @!P2 STS [R8+0x14], R11 ;  /* 0x0000140b0800a388 */ /* 0x000fe20000000800 */
[----:B------:R-:W-:Y:S06]  /*0330*/  BAR.SYNC.DEFER_BLOCKING 0x0 ;  /* 0x0000000000007b1d */ /* 0x000fec0000010000 */
[----:B------:R-:W-:Y:S04]  /*0340*/  @!P1 LDS R10, [R9+-0x4] ;  /* 0xfffffc00090a9984 */ /* 0x000fe80000000800 */
[----:B------:R-:W0:Y:S01]  /*0350*/  @!P1 LDS R13, [R9+0x1c] ;  /* 0x00001c00090d9984 */ /* 0x000e220000000800 */
[----:B------:R-:W-:Y:S01]  /*0360*/  ISETP.GT.U32.AND P2, PT, R2, 0x3f, PT ;  /* 0x0000003f0200780c */ /* 0x000fe20003f44070 */
[----:B0-----:R-:W-:-:S05]  /*0370*/  @!P1 FADD R12, R10, R13 ;  /* 0x0000000d0a0c9221 */ /* 0x001fca0000000000 */
[----:B------:R-:W-:Y:S01]  /*0380*/  @!P1 STS [R9+0x1c], R12 ;  /* 0x00001c0c09009388 */ /* 0x000fe20000000800 */
[----:B------:R-:W-:Y:S01]  /*0390*/  IMAD R10, R6, 0x38, R7 ;  /* 0x00000038060a7824 */ /* 0x000fe200078e0207 */
[----:B------:R-:W-:Y:S06]  /*03a0*/  BAR.SYNC.DEFER_BLOCKING 0x0 ;  /* 0x0000000000007b1d */ /* 0x000fec0000010000 */
[----:B------:R-:W-:Y:S04]  /*03b0*/  @!P2 LDS R13, [R10+-0x4] ;  /* 0xfffffc000a0da984 */ /* 0x000fe80000000800 */
[----:B------:R-:W0:Y:S01]  /*03c0*/  @!P2 LDS R14, [R10+0x3c] ;  /* 0x00003c000a0ea984 */ /* 0x000e220000000800 */
[----:B------:R-:W-:-:S02]  /*03d0*/  ISETP.GT.U32.AND P1, PT, R2, 0x1f, PT ;  /* 0x0000001f0200780c */ /* 0x000fc40003f24070 */
[----:B------:R-:W-:Y:S01]  /*03e0*/  P2R R11, PR, RZ, 0x4 ;  /* 0x00000004ff0b7803 */ /* 0x000fe20000000000 */
[----:B------:R-:W-:Y:S02]  /*03f0*/  IMAD R11, R6, 0x78, R7 ;  /* 0x00000078060b7824 */ /* 0x000fe400078e0207 */
[----:B0-----:R-:W-:-:S05]  /*0400*/  @!P2 FADD R13, R13, R14 ;  /* 0x0000000e0d0da221 */ /* 0x001fca0000000000 */
[----:B------:R-:W-:Y:S01]  /*0410*/  @!P2 STS [R10+0x3c], R13 ;  /* 0x00003c0d0a00a388 */ /* 0x000fe20000000800 */
[----:B------:R-:W-:Y:S06]  /*0420*/  BAR.SYNC.DEFER_BLOCKING 0x0 ;  /* 0x0000000000007b1d */ /* 0x000fec0000010000 */
[----:B------:R-:W-:Y:S04]  /*0430*/  @!P1 LDS R14, [R11+-0x4] ;  /* 0xfffffc000b0e9984 */ /* 0x000fe80000000800 */
[----:B------:R-:W0:Y:S01]  /*0440*/  @!P1 LDS R15, [R11+0x7c] ;  /* 0x00007c000b0f9984 */ /* 0x000e220000000800 */
[----:B------:R-:W-:Y:S01]  /*0450*/  ISETP.GT.U32.AND P2, PT, R2, 0xf, PT ;  /* 0x0000000f0200780c */ /* 0x000fe20003f44070 */
[----:B------:R-:W-:-:S02]  /*0460*/  IMAD R12, R6, 0xf8, R7 ;  /* 0x000000f8060c7824 */ /* 0x000fc400078e0207 */
        /* <DEDUP_REMOVED lines=15> */
[--C-:B------:R-:W-:Y:S01]  /*0560*/  IMAD R14, R6, 0x3f8, R7.reuse ;  /* 0x000003f8060e7824 */ /* 0x100fe200078e0207 */
        /* <DEDUP_REMOVED lines=10> */
[----:B------:R-:W-:Y:S01]  /*0610*/  ISETP.NE.AND P6, PT, R2, RZ, PT ;  /* 0x000000ff0200720c */ /* 0x000fe20003fc5270 */
[----:B------:R-:W-:Y:S01]  /*0620*/  BSSY.RECONVERGENT B0, `(.L_x_1) ;  /* 0x0000010000007945 */ /* 0x000fe20003800200 */
[----:B0-----:R-:W-:-:S05]  /*0630*/  @!P5 FADD R6, R6, R7 ;  /* 0x000000070606d221 */ /* 0x001fca0000000000 */
[----:B------:R0:W-:Y:S02]  /*0640*/  @!P5 STS [R15+0x7fc], R6 ;  /* 0x0007fc060f00d388 */ /* 0x0001e40000000800 */
[----:B0-----:R-:W-:Y:S01]  /*0650*/  P2R R6, PR, RZ, 0x40 ;  /* 0x00000040ff067803 */ /* 0x001fe20000000000 */
[----:B------:R-:W-:Y:S06]  /*0660*/  BAR.SYNC.DEFER_BLOCKING 0x0 ;  /* 0x0000000000007b1d */ /* 0x000fec0000010000 */
[----:B------:R-:W-:Y:S05]  /*0670*/  @P6 BRA `(.L_x_2) ;  /* 0x0000000000286947 */ /* 0x000fea0003800000 */
[----:B------:R-:W0:Y:S02]  /*0680*/  LDC.64 R6, c[0x0][0x390] ;  /* 0x0000e400ff067b82 */ /* 0x000e240000000a00 */
[----:B0-----:R-:W-:-:S04]  /*0690*/  ISETP.NE.U32.AND P6, PT, R6, RZ, PT ;  /* 0x000000ff0600720c */ /* 0x001fc80003fc5070 */
[----:B------:R-:W-:-:S13]  /*06a0*/  ISETP.NE.AND.EX P6, PT, R7, RZ, PT, P6 ;  /* 0x000000ff0700720c */ /* 0x000fda0003fc5360 */
[----:B------:R-:W-:Y:S01]  /*06b0*/  @P6 LDS R17, [UR4+0xffc] ;  /* 0x000ffc04ff116984 */ /* 0x000fe20008000800 */
[----:B------:R-:W0:Y:S03]  /*06c0*/  @P6 LDC.64 R6, c[0x0][0x390] ;  /* 0x0000e400ff066b82 */ /* 0x000e260000000a00 */
[----:B------:R-:W1:Y:S04]  /*06d0*/  @P6 LDS R18, [UR4+0x1ffc] ;  /* 0x001ffc04ff126984 */ /* 0x000e680008000800 */
[----:B------:R-:W-:Y:S01]  /*06e0*/  STS [UR4+0x1ffc], RZ ;  /* 0x001ffcffff007988 */ /* 0x000fe20008000804 */
[----:B0-----:R-:W-:-:S04]  /*06f0*/  @P6 IMAD.WIDE.U32 R6, R4, 0x4, R6 ;  /* 0x0000000404066825 */ /* 0x001fc800078e0006 */
[----:B-1----:R-:W-:-:S05]  /*0700*/  @P6 FADD R17, R17, R18 ;  /* 0x0000001211116221 */ /* 0x002fca0000000000 */
[----:B------:R0:W-:Y:S02]  /*0710*/  @P6 STG.E desc[UR6][R6.64], R17 ;  /* 0x0000001106006986 */ /* 0x0001e4000c101906 */
.L_x_2:
[----:B------:R-:W-:Y:S05]  /*0720*/  BSYNC.RECONVERGENT B0 ;  /* 0x0000000000007941 */ /* 0x000fea0003800200 */
.L_x_1:
[----:B------:R-:W-:Y:S01]  /*0730*/  BAR.SYNC.DEFER_BLOCKING 0x0 ;  /* 0x0000000000007b1d */ /* 0x000fe20000010000 */
[----:B------:R-:W-:-:S13]  /*0740*/  ISETP.NE.AND P6, PT, R2, RZ, PT ;  /* 0x000000ff0200720c */ /* 0x000fda0003fc5270 */
[----:B------:R-:W-:Y:S04]  /*0750*/  @!P6 LDS R4, [UR4+0xffc] ;  /* 0x000ffc04ff04e984 */ /* 0x000fe80008000800 */
[----:B0-----:R-:W0:Y:S02]  /*0760*/  @!P6 LDS R7, [UR4+0x1ffc] ;  /* 0x001ffc04ff07e984 */ /* 0x001e240008000800 */
[----:B0-----:R-:W-:Y:S02]  /*0770*/  @!P6 FADD R4, R4, R7 ;  /* 0x000000070404e221 */ /* 0x001fe40000000000 */
[----:B------:R-:W-:Y:S04]  /*0780*/  @!P6 STS [UR4+0xffc], R7 ;  /* 0x000ffc07ff00e988 */ /* 0x000fe80008000804 */
[----:B------:R-:W-:Y:S01]  /*0790*/  @!P6 STS [UR4+0x1ffc], R4 ;  /* 0x001ffc04ff00e988 */ /* 0x000fe20008000804 */
[----:B------:R-:W-:Y:S01]  /*07a0*/  BAR.SYNC.DEFER_BLOCKING 0x0 ;  /* 0x0000000000007b1d */ /* 0x000fe20000010000 */
[----:B------:R-:W-:-:S05]  /*07b0*/  ISETP.GT.U32.AND P6, PT, R2, 0x3f, PT ;  /* 0x0000003f0200780c */ /* 0x000fca0003fc4070 */
[----:B------:R-:W-:Y:S04]  /*07c0*/  @!P5 LDS R6, [R15+-0x4] ;  /* 0xfffffc000f06d984 */ /* 0x000fe80000000800 */
[----:B------:R-:W0:Y:S02]  /*07d0*/  @!P5 LDS R17, [R15+0x7fc] ;  /* 0x0007fc000f11d984 */ /* 0x000e240000000800 */
[----:B0-----:R-:W-:Y:S02]  /*07e0*/  @!P5 FADD R6, R6, R17 ;  /* 0x000000110606d221 */ /* 0x001fe40000000000 */
[----:B------:R-:W-:Y:S04]  /*07f0*/  @!P5 STS [R15+-0x4], R17 ;  /* 0xfffffc110f00d388 */ /* 0x000fe80000000800 */
[----:B------:R-:W-:Y:S01]  /*0800*/  @!P5 STS [R15+0x7fc], R6 ;  /* 0x0007fc060f00d388 */ /* 0x000fe20000000800 */
        /* <DEDUP_REMOVED lines=14> */
[----:B------:R-:W-:Y:S06]  /*08f0*/  BAR.SYNC.DEFER_BLOCKING 0x0 ;  /* 0x0000000000007b1d */ /* 0x000fec0000010000 */
[----:B------:R-:W-:Y:S04]  /*0900*/  @!P2 LDS R6, [R12+-0x4] ;  /* 0xfffffc000c06a984 */ /* 0x000fe80000000800 */
[----:B------:R-:W0:Y:S02]  /*0910*/  @!P2 LDS R15, [R12+0xfc] ;  /* 0x0000fc000c0fa984 */ /* 0x000e240000000800 */
[----:B0-----:R-:W-:-:S02]  /*0920*/  @!P2 FADD R17, R6, R15 ;  /* 0x0000000f0611a221 */ /* 0x001fc40000000000 */
        /* <DEDUP_REMOVED lines=14> */
[----:B------:R-:W-:Y:S01]  /*0a10*/  BAR.SYNC.DEFER_BLOCKING 0x0 ;  /* 0x0000000000007b1d */ /* 0x000fe20000010000 */
[----:B------:R-:W-:-:S05]  /*0a20*/  ISETP.NE.AND P6, PT, R16, RZ, PT ;  /* 0x000000ff1000720c */ /* 0x000fca0003fc5270 */
[----:B------:R-:W-:Y:S04]  /*0a30*/  @!P5 LDS R4, [R9+-0x4] ;  /* 0xfffffc000904d984 */ /* 0x000fe80000000800 */
[----:B------:R-:W0:Y:S02]  /*0a40*/  @!P5 LDS R12, [R9+0x1c] ;  /* 0x00001c00090cd984 */ /* 0x000e240000000800 */
[----:B0-----:R-:W-:Y:S02]  /*0a50*/  @!P5 FADD R4, R4, R12 ;  /* 0x0000000c0404d221 */ /* 0x001fe40000000000 */
[----:B------:R-:W-:Y:S04]  /*0a60*/  @!P5 STS [R9+-0x4], R12 ;  /* 0xfffffc0c0900d388 */ /* 0x000fe80000000800 */
[----:B------:R-:W-:Y:S01]  /*0a70*/  @!P5 STS [R9+0x1c], R4 ;  /* 0x00001c040900d388 */ /* 0x000fe20000000800 */
[----:B------:R-:W-:Y:S01]  /*0a80*/  BAR.SYNC.DEFER_BLOCKING 0x0 ;  /* 0x0000000000007b1d */ /* 0x000fe20000010000 */
[----:B------:R-:W-:-:S05]  /*0a90*/  ISETP.GT.U32.AND P5, PT, R2, 0x1ff, PT ;  /* 0x000001ff0200780c */ /* 0x000fca0003fa4070 */
[----:B------:R-:W-:Y:S04]  /*0aa0*/  @!P4 LDS R6, [R8+0x4] ;  /* 0x000004000806c984 */ /* 0x000fe80000000800 */
[----:B------:R-:W0:Y:S02]  /*0ab0*/  @!P4 LDS R7, [R8+0x14] ;  /* 0x000014000807c984 */ /* 0x000e240000000800 */
[----:B0-----:R-:W-:Y:S02]  /*0ac0*/  @!P4 FADD R11, R6, R7 ;  /* 0x00000007060bc221 */ /* 0x001fe40000000000 */
[----:B------:R0:W-:Y:S04]  /*0ad0*/  @!P4 STS [R8+0x4], R7 ;  /* 0x000004070800c388 */ /* 0x0001e80000000800 */
[----:B------:R-:W-:Y:S01]  /*0ae0*/  @!P4 STS [R8+0x14], R11 ;  /* 0x0000140b0800c388 */ /* 0x000fe20000000800 */
[----:B------:R-:W-:Y:S06]  /*0af0*/  BAR.SYNC.DEFER_BLOCKING 0x0 ;  /* 0x0000000000007b1d */ /* 0x000fec0000010000 */
[----:B------:R-:W1:Y:S01]  /*0b00*/  S2R R6, SR_TID.X ;  /* 0x0000000000067919 */ /* 0x000e620000002100 */
[----:B------:R-:W-:Y:S04]  /*0b10*/  @!P5 LDS R2, [R5+0x4] ;  /* 0x000004000502d984 */ /* 0x000fe80000000800 */
[----:B------:R-:W2:Y:S01]  /*0b20*/  @!P5 LDS R10, [R5+0xc] ;  /* 0x00000c00050ad984 */ /* 0x000ea20000000800 */
[----:B-1----:R-:W-:-:S02]  /*0b30*/  IMAD R12, R6, 0x4, R3 ;  /* 0x00000004060c7824 */ /* 0x002fc400078e0203 */
[----:B0-----:R-:W0:Y:S02]  /*0b40*/  LDC.64 R6, c[0x0][0x388] ;  /* 0x0000e200ff067b82 */ /* 0x001e240000000a00 */
[----:B0-----:R-:W-:-:S04]  /*0b50*/  IMAD.WIDE R6, R0, 0x4, R6 ;  /* 0x0000000400067825 */ /* 0x001fc800078e0206 */
[----:B--2---:R-:W-:Y:S01]  /*0b60*/  @!P5 FADD R2, R2, R10 ;  /* 0x0000000a0202d221 */ /* 0x004fe20000000000 */
[----:B------:R-:W-:Y:S04]  /*0b70*/  @!P5 STS [R5+0x4], R10 ;  /* 0x0000040a0500d388 */ /* 0x000fe80000000800 */
[----:B------:R-:W-:Y:S01]  /*0b80*/  @!P5 STS [R5+0xc], R2 ;  /* 0x00000c020500d388 */ /* 0x000fe20000000800 */
[----:B------:R-:W-:Y:S06]  /*0b90*/  BAR.SYNC.DEFER_BLOCKING 0x0 ;  /* 0x0000000000007b1d */ /* 0x000fec0000010000 */
[----:B------:R-:W-:Y:S04]  /*0ba0*/  LDS R4, [R12] ;  /* 0x000000000c047984 */ /* 0x000fe80000000800 */
[----:B------:R-:W0:Y:S02]  /*0bb0*/  LDS R9, [R12+0x4] ;  /* 0x000004000c097984 */ /* 0x000e240000000800 */
[----:B0-----:R-:W-:-:S02]  /*0bc0*/  FADD R4, R4, R9 ;  /* 0x0000000904047221 */ /* 0x001fc40000000000 */
[----:B------:R-:W-:Y:S04]  /*0bd0*/  STS [R12], R9 ;  /* 0x000000090c007388 */ /* 0x000fe80000000800 */
[----:B------:R-:W-:Y:S01]  /*0be0*/  STS [R12+0x4], R4 ;  /* 0x000004040c007388 */ /* 0x000fe20000000800 */
[----:B------:R-:W-:Y:S06]  /*0bf0*/  BAR.SYNC.DEFER_BLOCKING 0x0 ;  /* 0x0000000000007b1d */ /* 0x000fec0000010000 */
[----:B------:R-:W0:Y:S04]  /*0c00*/  @!P0 LDS R11, [R3] ;  /* 0x00000000030b8984 */ /* 0x000e280000000800 */
[----:B0-----:R0:W-:Y:S01]  /*0c10*/  @!P0 STG.E desc[UR6][R6.64], R11 ;  /* 0x0000000b06008986 */ /* 0x0011e2000c101906 */
[----:B------:R-:W-:Y:S05]  /*0c20*/  @P6 EXIT ;  /* 0x000000000000694d */ /* 0x000fea0003800000 */
[----:B------:R-:W1:Y:S04]  /*0c30*/  LDS R3, [R3+0x1000] ;  /* 0x0010000003037984 */ /* 0x000e680000000800 */
[----:B-1----:R-:W-:Y:S01]  /*0c40*/  STG.E desc[UR6][R6.64+0x1000], R3 ;  /* 0x0010000306007986 */ /* 0x002fe2000c101906 */
[----:B------:R-:W-:Y:S05]  /*0c50*/  EXIT ;  /* 0x000000000000794d */ /* 0x000fea0003800000 */
.L_x_3:
        /* <DEDUP_REMOVED lines=10> */
.L_x_21:


//--------------------- .text._Z20block_exclusive_scanILi512EEvPKfPfS2_i --------------------------
	.section	.text._Z20block_exclusive_scanILi512EEvPKfPfS2_i,"ax",@progbits
	.align	128
        .global         _Z20block_exclusive_scanILi512EEvPKfPfS2_i
        .type           _Z20block_exclusive_scanILi512EEvPKfPfS2_i,@function
        .size           _Z20block_exclusive_scanILi512EEvPKfPfS2_i,(.L_x_22 - _Z20block_exclusive_scanILi512EEvPKfPfS2_i)
        .other          _Z20block_exclusive_scanILi512EEvPKfPfS2_i,@"STO_CUDA_ENTRY STV_DEFAULT"
_Z20block_exclusive_scanILi512EEvPKfPfS2_i:
.text._Z20block_exclusive_scanILi512EEvPKfPfS2_i:
[----:B------:R-:W-:Y:S01]  /*0000*/  LDC R1, c[0x0][0x37c] ;  /* 0x0000df00ff017b82 */ /* 0x000fe20000000800 */
[----:B------:R-:W0:Y:S01]  /*0010*/  S2R R4, SR_CTAID.X ;  /* 0x0000000000047919 */ /* 0x000e220000002500 */
[----:B------:R-:W1:Y:S06]  /*0020*/  LDCU UR4, c[0x0][0x398] ;  /* 0x00007300ff0477ac */ /* 0x000e6c0008000800 */
[----:B------:R-:W2:Y:S01]  /*0030*/  LDC.64 R6, c[0x0][0x380] ;  /* 0x0000e000ff067b82 */ /* 0x000ea20000000a00 */
[----:B------:R-:W-:Y:S01]  /*0040*/  HFMA2 R10, -RZ, RZ, 0, 0 ;  /* 0x00000000ff0a7431 */ /* 0x000fe200000001ff */
[----:B------:R-:W3:Y:S01]  /*0050*/  S2R R2, SR_TID.X ;  /* 0x0000000000027919 */ /* 0x000ee20000002100 */
[----:B------:R-:W4:Y:S01]  /*0060*/  LDCU.64 UR6, c[0x0][0x358] ;  /* 0x00006b00ff0677ac */ /* 0x000f220008000a00 */
[----:B------:R-:W-:-:S02]  /*0070*/  IMAD.MOV.U32 R12, RZ, RZ, RZ ;  /* 0x000000ffff0c7224 */ /* 0x000fc400078e00ff */
[----:B0-----:R-:W-:-:S05]  /*0080*/  IMAD.SHL.U32 R3, R4, 0x400, RZ ;  /* 0x0000040004037824 */ /* 0x001fca00078e00ff */
[----:B---3--:R-:W-:-:S04]  /*0090*/  LOP3.LUT R0, R3, R2, RZ, 0xfc, !PT ;  /* 0x0000000203007212 */ /* 0x008fc800078efcff */
[C---:B-1----:R-:W-:Y:S01]  /*00a0*/  ISETP.GE.AND P0, PT, R0.reuse, UR4, PT ;  /* 0x0000000400007c0c */ /* 0x042fe2000bf06270 */
[C---:B------:R-:W-:Y:S02]  /*00b0*/  VIADD R3, R0.reuse, 0x200 ;  /* 0x0000020000037836 */ /* 0x040fe40000000000 */
[----:B--2---:R-:W-:-:S03]  /*00c0*/  IMAD.WIDE R6, R0, 0x4, R6 ;  /* 0x0000000400067825 */ /* 0x004fc600078e0206 */
[----:B------:R-:W-:-:S07]  /*00d0*/  ISETP.GE.AND P1, PT, R3, UR4, PT ;  /* 0x0000000403007c0c */ /* 0x000fce000bf26270 */
[----:B----4-:R-:W2:Y:S01]  /*00e0*/  @!P0 LDG.E.CONSTANT R10, desc[UR6][R6.64] ;  /* 0x00000006060a8981 */ /* 0x010ea2000c1e9900 */
[----:B------:R-:W0:Y:S01]  /*00f0*/  S2UR UR5, SR_CgaCtaId ;  /* 0x00000000000579c3 */ /* 0x000e220000008800 */
[----:B------:R-:W-:Y:S01]  /*0100*/  UMOV UR4, 0x400 ;  /* 0x0000040000047882 */ /* 0x000fe20000000000 */
[----:B------:R-:W-:-:S03]  /*0110*/  P2R R16, PR, RZ, 0x2 ;  /* 0x00000002ff107803 */ /* 0x000fc60000000000 */
[----:B------:R1:W3:Y:S01]  /*0120*/  @!P1 LDG.E.CONSTANT R12, desc[UR6][R6.64+0x800] ;  /* 0x00080006060c9981 */ /* 0x0002e2000c1e9900 */
[----:B0-----:R-:W-:-:S06]  /*0130*/  ULEA UR4, UR5, UR4, 0x18 ;  /* 0x0000000405047291 */ /* 0x001fcc000f8ec0ff */
[C---:B------:R-:W-:Y:S02]  /*0140*/  LEA R3, R2.reuse, UR4, 0x2 ;  /* 0x0000000402037c11 */ /* 0x040fe4000f8e10ff */
[C---:B------:R-:W-:Y:S02]  /*0150*/  ISETP.GT.U32.AND P1, PT, R2.reuse, 0x1ff, PT ;  /* 0x000001ff0200780c */ /* 0x040fe40003f24070 */
[C---:B------:R-:W-:Y:S02]  /*0160*/  LEA R5, R2.reuse, R3, 0x2 ;  /* 0x0000000302057211 */ /* 0x040fe400078e10ff */
[----:B-1----:R-:W-:Y:S02]  /*0170*/  P2R R6, PR, RZ, 0x2 ;  /* 0x00000002ff067803 */ /* 0x002fe40000000000 */
[C---:B------:R-:W-:Y:S02]  /*0180*/  ISETP.GT.U32.AND P2, PT, R2.reuse, 0xff, PT ;  /* 0x000000ff0200780c */ /* 0x040fe40003f44070 */
[----:B------:R-:W-:Y:S01]  /*0190*/  LEA R7, R2, 0x1, 0x1 ;  /* 0x0000000102077811 */ /* 0x000fe200078e08ff */
[----:B--2---:R-:W-:Y:S04]  /*01a0*/  STS [R3], R10 ;  /* 0x0000000a03007388 */ /* 0x004fe80000000800 */
[----:B---3--:R-:W-:Y:S01]  /*01b0*/  STS [R3+0x800], R12 ;  /* 0x0008000c03007388 */ /* 0x008fe20000000800 */
[----:B------:R-:W-:Y:S06]  /*01c0*/  BAR.SYNC.DEFER_BLOCKING 0x0 ;  /* 0x0000000000007b1d */ /* 0x000fec0000010000 */
[----:B------:R-:W-:Y:S04]  /*01d0*/  @!P1 LDS R8, [R5] ;  /* 0x0000000005089984 */ /* 0x000fe80000000800 */
[----:B------:R-:W0:Y:S02]  /*01e0*/  @!P1 LDS R9, [R5+0x4] ;  /* 0x0000040005099984 */ /* 0x000e240000000800 */
[----:B0-----:R-:W-:-:S05]  /*01f0*/  @!P1 FADD R6, R8, R9 ;  /* 0x0000000908069221 */ /* 0x001fca0000000000 */
[----:B------:R-:W-:Y:S01]  /*0200*/  @!P1 STS [R5+0x4], R6 ;  /* 0x0000040605009388 */ /* 0x000fe20000000800 */
[----:B------:R-:W-:Y:S02]  /*0210*/  P2R R9, PR, RZ, 0x4 ;  /* 0x00000004ff097803 */ /* 0x000fe40000000000 */
[----:B------:R-:W-:Y:S01]  /*0220*/  LEA R8, R7, UR4, 0x3 ;  /* 0x0000000407087c11 */ /* 0x000fe2000f8e18ff */
[----:B------:R-:W-:Y:S06]  /*0230*/  BAR.SYNC.DEFER_BLOCKING 0x0 ;  /* 0x0000000000007b1d */ /* 0x000fec0000010000 */
[----:B------:R-:W-:Y:S04]  /*0240*/  @!P2 LDS R9, [R8+-0x4] ;  /* 0xfffffc000809a984 */ /* 0x000fe80000000800 */
[----:B------:R-:W0:Y:S01]  /*0250*/  @!P2 LDS R10, [R8+0x4] ;  /* 0x00000400080aa984 */ /* 0x000e220000000800 */
[----:B------:R-:W-:Y:S01]  /*0260*/  ISETP.GT.U32.AND P1, PT, R2, 0x7f, PT ;  /* 0x0000007f0200780c */ /* 0x000fe20003f24070 */
[----:B0-----:R-:W-:-:S05]  /*0270*/  @!P2 FADD R11, R9, R10 ;  /* 0x0000000a090ba221 */ /* 0x001fca0000000000 */
[----:B------:R-:W-:Y:S01]  /*0280*/  @!P2 STS [R8+0x4], R11 ;  /* 0x0000040b0800a388 */ /* 0x000fe20000000800 */
[----:B------:R-:W-:Y:S01]  /*0290*/  LEA R9, R7, R8, 0x3 ;  /* 0x0000000807097211 */ /* 0x000fe200078e18ff */
[----:B------:R-:W-:Y:S06]  /*02a0*/  BAR.SYNC.DEFER_BLOCKING 0x0 ;  /* 0x0000000000007b1d */ /* 0x000fec0000010000 */
[----:B------:R-:W-:Y:S04]  /*02b0*/  @!P1 LDS R10, [R9+-0x4] ;  /* 0xfffffc00090a9984 */ /* 0x000fe80000000800 */
[----:B------:R-:W0:Y:S01]  /*02c0*/  @!P1 LDS R13, [R9+0xc] ;  /* 0x00000c00090d9984 */ /* 0x000e220000000800 */
[----:B------:R-:W-:-:S02]  /*02d0*/  P2R R6, PR, RZ, 0x2 ;  /* 0x00000002ff067803 */ /* 0x000fc40000000000 */
[----:B------:R-:W-:Y:S01]  /*02e0*/  ISETP.GT.U32.AND P2, PT, R2, 0x3f, PT ;  /* 0x0000003f0200780c */ /* 0x000fe20003f44070 */
[----:B0-----:R-:W-:-:S05]  /*02f0*/  @!P1 FADD R6, R10, R13 ;  /* 0x0000000d0a069221 */ /* 0x001fca0000000000 */
[----:B------:R-:W-:Y:S01]  /*0300*/  @!P1 STS [R9+0xc], R6 ;  /* 0x00000c0609009388 */ /* 0x000fe20000000800 */
[C-C-:B------:R-:W-:Y:S01]  /*0310*/  IMAD R10, R7.reuse, 0x18, R8.reuse ;  /* 0x00000018070a7824 */ /* 0x140fe200078e0208 */
        /* <DEDUP_REMOVED lines=56> */
.L_x_5:
[----:B------:R-:W-:Y:S05]  /*06a0*/  BSYNC.RECONVERGENT B0 ;  /* 0x0000000000007941 */ /* 0x000fea0003800200 */
.L_x_4:
        /* <DEDUP_REMOVED lines=58> */
[----:B------:R-:W-:Y:S01]  /*0a50*/  @!P4 STS [R8+-0x4], R11 ;  /* 0xfffffc0b0800c388 */ /* 0x000fe20000000800 */
[----:B------:R-:W0:Y:S03]  /*0a60*/  LDC.64 R6, c[0x0][0x388] ;  /* 0x0000e200ff067b82 */ /* 0x000e260000000a00 */
[----:B------:R-:W-:Y:S05]  /*0a70*/  @!P4 STS [R8+0x4], R15 ;  /* 0x0000040f0800c388 */ /* 0x000fea0000000800 */
[----:B------:R-:W-:Y:S01]  /*0a80*/  BAR.SYNC.DEFER_BLOCKING 0x0 ;  /* 0x0000000000007b1d */ /* 0x000fe20000010000 */
[----:B0-----:R-:W-:-:S05]  /*0a90*/  IMAD.WIDE R6, R0, 0x4, R6 ;  /* 0x0000000400067825 */ /* 0x001fca00078e0206 */
[----:B------:R-:W-:Y:S04]  /*0aa0*/  @!P5 LDS R2, [R5] ;  /* 0x000000000502d984 */ /* 0x000fe80000000800 */
[----:B------:R-:W0:Y:S02]  /*0ab0*/  @!P5 LDS R10, [R5+0x4] ;  /* 0x00000400050ad984 */ /* 0x000e240000000800 */
[----:B0-----:R-:W-:Y:S02]  /*0ac0*/  @!P5 FADD R2, R2, R10 ;  /* 0x0000000a0202d221 */ /* 0x001fe40000000000 */
[----:B------:R-:W-:Y:S04]  /*0ad0*/  @!P5 STS [R5], R10 ;  /* 0x0000000a0500d388 */ /* 0x000fe80000000800 */
[----:B------:R-:W-:Y:S01]  /*0ae0*/  @!P5 STS [R5+0x4], R2 ;  /* 0x000004020500d388 */ /* 0x000fe20000000800 */
[----:B------:R-:W-:Y:S06]  /*0af0*/  BAR.SYNC.DEFER_BLOCKING 0x0 ;  /* 0x0000000000007b1d */ /* 0x000fec0000010000 */
[----:B------:R-:W0:Y:S04]  /*0b00*/  @!P0 LDS R9, [R3] ;  /* 0x0000000003098984 */ /* 0x000e280000000800 */
[----:B0-----:R0:W-:Y:S01]  /*0b10*/  @!P0 STG.E desc[UR6][R6.64], R9 ;  /* 0x0000000906008986 */ /* 0x0011e2000c101906 */
[----:B------:R-:W-:Y:S05]  /*0b20*/  @P6 EXIT ;  /* 0x000000000000694d */ /* 0x000fea0003800000 */
[----:B------:R-:W1:Y:S04]  /*0b30*/  LDS R3, [R3+0x800] ;  /* 0x0008000003037984 */ /* 0x000e680000000800 */
[----:B-1----:R-:W-:Y:S01]  /*0b40*/  STG.E desc[UR6][R6.64+0x800], R3 ;  /* 0x0008000306007986 */ /* 0x002fe2000c101906 */
[----:B------:R-:W-:Y:S05]  /*0b50*/  EXIT ;  /* 0x000000000000794d */ /* 0x000fea0003800000 */
.L_x_6:
        /* <DEDUP_REMOVED lines=10> */
.L_x_22:


//--------------------- .text._Z20block_exclusive_scanILi256EEvPKfPfS2_i --------------------------
	.section	.text._Z20block_exclusive_scanILi256EEvPKfPfS2_i,"ax",@progbits
	.align	128
        .global         _Z20block_exclusive_scanILi256EEvPKfPfS2_i
        .type           _Z20block_exclusive_scanILi256EEvPKfPfS2_i,@function
        .size           _Z20block_exclusive_scanILi256EEvPKfPfS2_i,(.L_x_23 - _Z20block_exclusive_scanILi256EEvPKfPfS2_i)
        .other          _Z20block_exclusive_scanILi256EEvPKfPfS2_i,@"STO_CUDA_ENTRY STV_DEFAULT"
_Z20block_exclusive_scanILi256EEvPKfPfS2_i:
.text._Z20block_exclusive_scanILi256EEvPKfPfS2_i:
[----:B------:R-:W-:Y:S01]  /*0000*/  LDC R1, c[0x0][0x37c] ;  /* 0x0000df00ff017b82 */ /* 0x000fe20000000800 */
[----:B------:R-:W0:Y:S01]  /*0010*/  S2R R3, SR_TID.X ;  /* 0x0000000000037919 */ /* 0x000e220000002100 */
[----:B------:R-:W1:Y:S06]  /*0020*/  LDCU UR4, c[0x0][0x398] ;  /* 0x00007300ff0477ac */ /* 0x000e6c0008000800 */
[----:B------:R-:W2:Y:S01]  /*0030*/  LDC.64 R6, c[0x0][0x380] ;  /* 0x0000e000ff067b82 */ /* 0x000ea20000000a00 */
[----:B------:R-:W-:Y:S01]  /*0040*/  HFMA2 R11, -RZ, RZ, 0, 0 ;  /* 0x00000000ff0b7431 */ /* 0x000fe200000001ff */
[----:B------:R-:W0:Y:S01]  /*0050*/  S2R R4, SR_CTAID.X ;  /* 0x0000000000047919 */ /* 0x000e220000002500 */
[----:B------:R-:W3:Y:S01]  /*0060*/  LDCU.64 UR6, c[0x0][0x358] ;  /* 0x00006b00ff0677ac */ /* 0x000ee20008000a00 */
[----:B------:R-:W-:-:S02]  /*0070*/  IMAD.MOV.U32 R13, RZ, RZ, RZ ;  /* 0x000000ffff0d7224 */ /* 0x000fc400078e00ff */
[----:B0-----:R-:W-:-:S04]  /*0080*/  IMAD R0, R4, 0x200, R3 ;  /* 0x0000020004007824 */ /* 0x001fc800078e0203 */
[C---:B------:R-:W-:Y:S01]  /*0090*/  VIADD R2, R0.reuse, 0x100 ;  /* 0x0000010000027836 */ /* 0x040fe20000000000 */
[C---:B-1----:R-:W-:Y:S01]  /*00a0*/  ISETP.GE.AND P0, PT, R0.reuse, UR4, PT ;  /* 0x0000000400007c0c */ /* 0x042fe2000bf06270 */
[----:B--2---:R-:W-:-:S03]  /*00b0*/  IMAD.WIDE R6, R0, 0x4, R6 ;  /* 0x0000000400067825 */ /* 0x004fc600078e0206 */
[----:B------:R-:W-:-:S09]  /*00c0*/  ISETP.GE.AND P1, PT, R2, UR4, PT ;  /* 0x0000000402007c0c */ /* 0x000fd2000bf26270 */
[----:B---3--:R-:W2:Y:S01]  /*00d0*/  @!P0 LDG.E.CONSTANT R11, desc[UR6][R6.64] ;  /* 0x00000006060b8981 */ /* 0x008ea2000c1e9900 */
[----:B------:R-:W0:Y:S01]  /*00e0*/  S2UR UR5, SR_CgaCtaId ;  /* 0x00000000000579c3 */ /* 0x000e220000008800 */
[----:B------:R-:W-:Y:S01]  /*00f0*/  UMOV UR4, 0x400 ;  /* 0x0000040000047882 */ /* 0x000fe20000000000 */
[----:B------:R-:W-:Y:S01]  /*0100*/  ISETP.GT.U32.AND P2, PT, R3, 0xff, PT ;  /* 0x000000ff0300780c */ /* 0x000fe20003f44070 */
[----:B------:R1:W3:Y:S01]  /*0110*/  @!P1 LDG.E.CONSTANT R13, desc[UR6][R6.64+0x400] ;  /* 0x00040006060d9981 */ /* 0x0002e2000c1e9900 */
[----:B------:R-:W-:Y:S01]  /*0120*/  P2R R15, PR, RZ, 0x2 ;  /* 0x00000002ff0f7803 */ /* 0x000fe20000000000 */
[----:B0-----:R-:W-:-:S06]  /*0130*/  ULEA UR4, UR5, UR4, 0x18 ;  /* 0x0000000405047291 */ /* 0x001fcc000f8ec0ff */
[----:B------:R-:W-:-:S04]  /*0140*/  LEA R2, R3, UR4, 0x2 ;  /* 0x0000000403027c11 */ /* 0x000fc8000f8e10ff */
[C---:B------:R-:W-:Y:S02]  /*0150*/  LEA R5, R3.reuse, R2, 0x2 ;  /* 0x0000000203057211 */ /* 0x040fe400078e10ff */
[C---:B------:R-:W-:Y:S02]  /*0160*/  ISETP.GT.U32.AND P1, PT, R3.reuse, 0x7f, PT ;  /* 0x0000007f0300780c */ /* 0x040fe40003f24070 */
[----:B------:R-:W-:Y:S02]  /*0170*/  LEA R9, R3, 0x1, 0x1 ;  /* 0x0000000103097811 */ /* 0x000fe400078e08ff */
[----:B-1----:R-:W-:Y:S02]  /*0180*/  P2R R6, PR, RZ, 0x4 ;  /* 0x00000004ff067803 */ /* 0x002fe40000000000 */
[----:B------:R-:W-:Y:S01]  /*0190*/  LEA R6, R9, UR4, 0x3 ;  /* 0x0000000409067c11 */ /* 0x000fe2000f8e18ff */
[----:B--2---:R-:W-:Y:S04]  /*01a0*/  STS [R2], R11 ;  /* 0x0000000b02007388 */ /* 0x004fe80000000800 */
[----:B---3--:R-:W-:Y:S01]  /*01b0*/  STS [R2+0x400], R13 ;  /* 0x0004000d02007388 */ /* 0x008fe20000000800 */
[----:B------:R-:W-:Y:S06]  /*01c0*/  BAR.SYNC.DEFER_BLOCKING 0x0 ;  /* 0x0000000000007b1d */ /* 0x000fec0000010000 */
[----:B------:R-:W-:Y:S04]  /*01d0*/  @!P2 LDS R8, [R5] ;  /* 0x000000000508a984 */ /* 0x000fe80000000800 */
[----:B------:R-:W0:Y:S02]  /*01e0*/  @!P2 LDS R7, [R5+0x4] ;  /* 0x000004000507a984 */ /* 0x000e240000000800 */
[----:B0-----:R-:W-:-:S05]  /*01f0*/  @!P2 FADD R8, R8, R7 ;  /* 0x000000070808a221 */ /* 0x001fca0000000000 */
[----:B------:R-:W-:Y:S01]  /*0200*/  @!P2 STS [R5+0x4], R8 ;  /* 0x000004080500a388 */ /* 0x000fe20000000800 */
[----:B------:R-:W-:Y:S01]  /*0210*/  BAR.SYNC.DEFER_BLOCKING 0x0 ;  /* 0x0000000000007b1d */ /* 0x000fe20000010000 */
[----:B------:R-:W-:-:S06]  /*0220*/  P2R R7, PR, RZ, 0x2 ;  /* 0x00000002ff077803 */ /* 0x000fcc0000000000 */
        /* <DEDUP_REMOVED lines=46> */
[----:B------:R-:W-:Y:S03]  /*0510*/  BSSY.RECONVERGENT B0, `(.L_x_7) ;  /* 0x0000010000007945 */ /* 0x000fe60003800200 */
[----:B------:R-:W-:Y:S01]  /*0520*/  P2R R12, PR, RZ, 0x40 ;  /* 0x00000040ff0c7803 */ /* 0x000fe20000000000 */
[----:B0-----:R-:W-:-:S05]  /*0530*/  @!P5 FADD R16, R16, R17 ;  /* 0x000000111010d221 */ /* 0x001fca0000000000 */
[----:B------:R0:W-:Y:S01]  /*0540*/  @!P5 STS [R9+0x1fc], R16 ;  /* 0x0001fc100900d388 */ /* 0x0001e20000000800 */
[----:B------:R-:W-:Y:S06]  /*0550*/  BAR.SYNC.DEFER_BLOCKING 0x0 ;  /* 0x0000000000007b1d */ /* 0x000fec0000010000 */
[----:B------:R-:W-:Y:S05]  /*0560*/  @P6 BRA `(.L_x_8) ;  /* 0x0000000000286947 */ /* 0x000fea0003800000 */
[----:B------:R-:W1:Y:S02]  /*0570*/  LDC.64 R12, c[0x0][0x390] ;  /* 0x0000e400ff0c7b82 */ /* 0x000e640000000a00 */
[----:B-1----:R-:W-:-:S04]  /*0580*/  ISETP.NE.U32.AND P6, PT, R12, RZ, PT ;  /* 0x000000ff0c00720c */ /* 0x002fc80003fc5070 */
[----:B------:R-:W-:-:S13]  /*0590*/  ISETP.NE.AND.EX P6, PT, R13, RZ, PT, P6 ;  /* 0x000000ff0d00720c */ /* 0x000fda0003fc5360 */
[----:B0-----:R-:W-:Y:S01]  /*05a0*/  @P6 LDS R16, [UR4+0x3fc] ;  /* 0x0003fc04ff106984 */ /* 0x001fe20008000800 */
[----:B------:R-:W0:Y:S03]  /*05b0*/  @P6 LDC.64 R12, c[0x0][0x390] ;  /* 0x0000e400ff0c6b82 */ /* 0x000e260000000a00 */
[----:B------:R-:W1:Y:S04]  /*05c0*/  @P6 LDS R17, [UR4+0x7fc] ;  /* 0x0007fc04ff116984 */ /* 0x000e680008000800 */
[----:B------:R-:W-:Y:S01]  /*05d0*/  STS [UR4+0x7fc], RZ ;  /* 0x0007fcffff007988 */ /* 0x000fe20008000804 */
[----:B0-----:R-:W-:-:S04]  /*05e0*/  @P6 IMAD.WIDE.U32 R12, R4, 0x4, R12 ;  /* 0x00000004040c6825 */ /* 0x001fc800078e000c */
[----:B-1----:R-:W-:-:S05]  /*05f0*/  @P6 FADD R17, R16, R17 ;  /* 0x0000001110116221 */ /* 0x002fca0000000000 */
[----:B------:R1:W-:Y:S02]  /*0600*/  @P6 STG.E desc[UR6][R12.64], R17 ;  /* 0x000000110c006986 */ /* 0x0003e4000c101906 */
.L_x_8:
[----:B------:R-:W-:Y:S05]  /*0610*/  BSYNC.RECONVERGENT B0 ;  /* 0x0000000000007941 */ /* 0x000fea0003800200 */
.L_x_7:
[----:B------:R-:W-:Y:S01]  /*0620*/  BAR.SYNC.DEFER_BLOCKING 0x0 ;  /* 0x0000000000007b1d */ /* 0x000fe20000010000 */
[----:B------:R-:W-:-:S13]  /*0630*/  ISETP.NE.AND P6, PT, R3, RZ, PT ;  /* 0x000000ff0300720c */ /* 0x000fda0003fc5270 */
[----:B------:R-:W-:Y:S04]  /*0640*/  @!P6 LDS R4, [UR4+0x3fc] ;  /* 0x0003fc04ff04e984 */ /* 0x000fe80008000800 */
[----:B-1----:R-:W1:Y:S02]  /*0650*/  @!P6 LDS R13, [UR4+0x7fc] ;  /* 0x0007fc04ff0de984 */ /* 0x002e640008000800 */
[----:B-1----:R-:W-:Y:S02]  /*0660*/  @!P6 FADD R4, R4, R13 ;  /* 0x0000000d0404e221 */ /* 0x002fe40000000000 */
[----:B------:R-:W-:Y:S04]  /*0670*/  @!P6 STS [UR4+0x3fc], R13 ;  /* 0x0003fc0dff00e988 */ /* 0x000fe80008000804 */
[----:B------:R-:W-:Y:S01]  /*0680*/  @!P6 STS [UR4+0x7fc], R4 ;  /* 0x0007fc04ff00e988 */ /* 0x000fe20008000804 */
[----:B------:R-:W-:Y:S01]  /*0690*/  BAR.SYNC.DEFER_BLOCKING 0x0 ;  /* 0x0000000000007b1d */ /* 0x000fe20000010000 */
[----:B------:R-:W-:-:S05]  /*06a0*/  ISETP.NE.AND P6, PT, R15, RZ, PT ;  /* 0x000000ff0f00720c */ /* 0x000fca0003fc5270 */
[----:B------:R-:W-:Y:S04]  /*06b0*/  @!P5 LDS R12, [R9+-0x4] ;  /* 0xfffffc00090cd984 */ /* 0x000fe80000000800 */
[----:B------:R-:W1:Y:S02]  /*06c0*/  @!P5 LDS R15, [R9+0x1fc] ;  /* 0x0001fc00090fd984 */ /* 0x000e640000000800 */
[----:B-1----:R-:W-:Y:S02]  /*06d0*/  @!P5 FADD R12, R12, R15 ;  /* 0x0000000f0c0cd221 */ /* 0x002fe40000000000 */
[----:B------:R-:W-:Y:S04]  /*06e0*/  @!P5 STS [R9+-0x4], R15 ;  /* 0xfffffc0f0900d388 */ /* 0x000fe80000000800 */
[----:B------:R-:W-:Y:S01]  /*06f0*/  @!P5 STS [R9+0x1fc], R12 ;  /* 0x0001fc0c0900d388 */ /* 0x000fe20000000800 */
[----:B------:R-:W-:Y:S01]  /*0700*/  BAR.SYNC.DEFER_BLOCKING 0x0 ;  /* 0x0000000000007b1d */ /* 0x000fe20000010000 */
[----:B------:R-:W-:-:S05]  /*0710*/  ISETP.GT.U32.AND P5, PT, R3, 0x3f, PT ;  /* 0x0000003f0300780c */ /* 0x000fca0003fa4070 */
[----:B0-----:R-:W-:Y:S04]  /*0720*/  @!P4 LDS R16, [R14+-0x4] ;  /* 0xfffffc000e10c984 */ /* 0x001fe80000000800 */
        /* <DEDUP_REMOVED lines=48> */
[----:B0-----:R-:W0:Y:S04]  /*0a30*/  LDS R3, [R2+0x400] ;  /* 0x0004000002037984 */ /* 0x001e280000000800 */
[----:B0-----:R-:W-:Y:S01]  /*0a40*/  STG.E desc[UR6][R8.64+0x400], R3 ;  /* 0x0004000308007986 */ /* 0x001fe2000c101906 */
[----:B------:R-:W-:Y:S05]  /*0a50*/  EXIT ;  /* 0x000000000000794d */ /* 0x000fea0003800000 */
.L_x_9:
        /* <DEDUP_REMOVED lines=10> */
.L_x_23:


//--------------------- .text._Z17add_block_offsetsPfPKfii --------------------------
	.section	.text._Z17add_block_offsetsPfPKfii,"ax",@progbits
	.align	128
        .global         _Z17add_block_offsetsPfPKfii
        .type           _Z17add_block_offsetsPfPKfii,@function
        .size           _Z17add_block_offsetsPfPKfii,(.L_x_24 - _Z17add_block_offsetsPfPKfii)
        .other          _Z17add_block_offsetsPfPKfii,@"STO_CUDA_ENTRY STV_DEFAULT"
_Z17add_block_offsetsPfPKfii:
.text._Z17add_block_offsetsPfPKfii:
[----:B------:R-:W-:Y:S01]  /*0000*/  LDC R1, c[0x0][0x37c] ;  /* 0x0000df00ff017b82 */ /* 0x000fe20000000800 */
[----:B------:R-:W0:Y:S07]  /*0010*/  S2R R0, SR_TID.X ;  /* 0x0000000000007919 */ /* 0x000e2e0000002100 */
[----:B------:R-:W0:Y:S01]  /*0020*/  S2UR UR4, SR_CTAID.X ;  /* 0x00000000000479c3 */ /* 0x000e220000002500 */
[----:B------:R-:W1:Y:S07]  /*0030*/  LDCU UR5, c[0x0][0x390] ;  /* 0x00007200ff0577ac */ /* 0x000e6e0008000800 */
[----:B------:R-:W0:Y:S02]  /*0040*/  LDC R7, c[0x0][0x360] ;  /* 0x0000d800ff077b82 */ /* 0x000e240000000800 */
[----:B0-----:R-:W-:-:S05]  /*0050*/  IMAD R7, R7, UR4, R0 ;  /* 0x0000000407077c24 */ /* 0x001fca000f8e0200 */
[----:B-1----:R-:W-:-:S13]  /*0060*/  ISETP.GE.AND P0, PT, R7, UR5, PT ;  /* 0x0000000507007c0c */ /* 0x002fda000bf06270 */
[----:B------:R-:W-:Y:S05]  /*0070*/  @P0 EXIT ;  /* 0x000000000000094d */ /* 0x000fea0003800000 */
[----:B------:R-:W0:Y:S01]  /*0080*/  LDC R8, c[0x0][0x394] ;  /* 0x0000e500ff087b82 */ /* 0x000e220000000800 */
[----:B------:R-:W1:Y:S01]  /*0090*/  LDCU.64 UR4, c[0x0][0x358] ;  /* 0x00006b00ff0477ac */ /* 0x000e620008000a00 */
[----:B0-----:R-:W-:-:S04]  /*00a0*/  IABS R5, R8 ;  /* 0x0000000800057213 */ /* 0x001fc80000000000 */
[----:B------:R-:W0:Y:S08]  /*00b0*/  I2F.RP R0, R5 ;  /* 0x0000000500007306 */ /* 0x000e300000209400 */
[----:B0-----:R-:W0:Y:S02]  /*00c0*/  MUFU.RCP R0, R0 ;  /* 0x0000000000007308 */ /* 0x001e240000001000 */
[----:B0-----:R-:W-:-:S06]  /*00d0*/  VIADD R2, R0, 0xffffffe ;  /* 0x0ffffffe00027836 */ /* 0x001fcc0000000000 */
[----:B------:R0:W2:Y:S02]  /*00e0*/  F2I.FTZ.U32.TRUNC.NTZ R3, R2 ;  /* 0x0000000200037305 */ /* 0x0000a4000021f000 */
[----:B0-----:R-:W-:Y:S02]  /*00f0*/  HFMA2 R2, -RZ, RZ, 0, 0 ;  /* 0x00000000ff027431 */ /* 0x001fe400000001ff */
[----:B--2---:R-:W-:-:S04]  /*0100*/  IMAD.MOV R4, RZ, RZ, -R3 ;  /* 0x000000ffff047224 */ /* 0x004fc800078e0a03 */
[----:B------:R-:W-:Y:S01]  /*0110*/  IMAD R9, R4, R5, RZ ;  /* 0x0000000504097224 */ /* 0x000fe200078e02ff */
[----:B------:R-:W-:-:S03]  /*0120*/  IABS R4, R7 ;  /* 0x0000000700047213 */ /* 0x000fc60000000000 */
[----:B------:R-:W-:-:S06]  /*0130*/  IMAD.HI.U32 R3, R3, R9, R2 ;  /* 0x0000000903037227 */ /* 0x000fcc00078e0002 */
[----:B------:R-:W-:Y:S02]  /*0140*/  IMAD.HI.U32 R6, R3, R4, RZ ;  /* 0x0000000403067227 */ /* 0x000fe400078e00ff */
[----:B------:R-:W0:Y:S02]  /*0150*/  LDC.64 R2, c[0x0][0x388] ;  /* 0x0000e200ff027b82 */ /* 0x000e240000000a00 */
[----:B------:R-:W-:-:S04]  /*0160*/  IMAD.MOV R0, RZ, RZ, -R6 ;  /* 0x000000ffff007224 */ /* 0x000fc800078e0a06 */
[----:B------:R-:W-:-:S05]  /*0170*/  IMAD R0, R5, R0, R4 ;  /* 0x0000000005007224 */ /* 0x000fca00078e0204 */
[----:B------:R-:W-:-:S13]  /*0180*/  ISETP.GT.U32.AND P2, PT, R5, R0, PT ;  /* 0x000000000500720c */ /* 0x000fda0003f44070 */
[-C--:B------:R-:W-:Y:S01]  /*0190*/  @!P2 IADD3 R0, PT, PT, R0, -R5.reuse, RZ ;  /* 0x800000050000a210 */ /* 0x080fe20007ffe0ff */
[----:B------:R-:W-:Y:S01]  /*01a0*/  @!P2 VIADD R6, R6, 0x1 ;  /* 0x000000010606a836 */ /* 0x000fe20000000000 */
[----:B------:R-:W-:Y:S02]  /*01b0*/  ISETP.NE.AND P2, PT, R8, RZ, PT ;  /* 0x000000ff0800720c */ /* 0x000fe40003f45270 */
[----:B------:R-:W-:Y:S02]  /*01c0*/  ISETP.GE.U32.AND P0, PT, R0, R5, PT ;  /* 0x000000050000720c */ /* 0x000fe40003f06070 */
[----:B------:R-:W-:Y:S01]  /*01d0*/  LOP3.LUT R0, R7, R8, RZ, 0x3c, !PT ;  /* 0x0000000807007212 */ /* 0x000fe200078e3cff */
[----:B------:R-:W2:Y:S03]  /*01e0*/  LDC.64 R4, c[0x0][0x380] ;  /* 0x0000e000ff047b82 */ /* 0x000ea60000000a00 */
[----:B------:R-:W-:-:S07]  /*01f0*/  ISETP.GE.AND P1, PT, R0, RZ, PT ;  /* 0x000000ff0000720c */ /* 0x000fce0003f26270 */
[----:B------:R-:W-:-:S06]  /*0200*/  @P0 IADD3 R6, PT, PT, R6, 0x1, RZ ;  /* 0x0000000106060810 */ /* 0x000fcc0007ffe0ff */
[----:B------:R-:W-:Y:S02]  /*0210*/  @!P1 IADD3 R6, PT, PT, -R6, RZ, RZ ;  /* 0x000000ff06069210 */ /* 0x000fe40007ffe1ff */
[----:B------:R-:W-:-:S05]  /*0220*/  @!P2 LOP3.LUT R6, RZ, R8, RZ, 0x33, !PT ;  /* 0x00000008ff06a212 */ /* 0x000fca00078e33ff */
[----:B0-----:R-:W-:-:S04]  /*0230*/  IMAD.WIDE R2, R6, 0x4, R2 ;  /* 0x0000000406027825 */ /* 0x001fc800078e0202 */
[----:B--2---:R-:W-:Y:S02]  /*0240*/  IMAD.WIDE R4, R7, 0x4, R4 ;  /* 0x0000000407047825 */ /* 0x004fe400078e0204 */
[----:B-1----:R-:W2:Y:S04]  /*0250*/  LDG.E R2, desc[UR4][R2.64] ;  /* 0x0000000402027981 */ /* 0x002ea8000c1e1900 */
[----:B------:R-:W2:Y:S02]  /*0260*/  LDG.E R7, desc[UR4][R4.64] ;  /* 0x0000000404077981 */ /* 0x000ea4000c1e1900 */
[----:B--2---:R-:W-:-:S05]  /*0270*/  FADD R7, R2, R7 ;  /* 0x0000000702077221 */ /* 0x004fca0000000000 */
[----:B------:R-:W-:Y:S01]  /*0280*/  STG.E desc[UR4][R4.64], R7 ;  /* 0x0000000704007986 */ /* 0x000fe2000c101904 */
[----:B------:R-:W-:Y:S05]  /*0290*/  EXIT ;  /* 0x000000000000794d */ /* 0x000fea0003800000 */
.L_x_10:
        /* <DEDUP_REMOVED lines=14> */
.L_x_24:


//--------------------- .text._Z17reduce_max_kernelILi1024EEvPKfPfi --------------------------
	.section	.text._Z17reduce_max_kernelILi1024EEvPKfPfi,"ax",@progbits
	.align	128
        .global         _Z17reduce_max_kernelILi1024EEvPKfPfi
        .type           _Z17reduce_max_kernelILi1024EEvPKfPfi,@function
        .size           _Z17reduce_max_kernelILi1024EEvPKfPfi,(.L_x_25 - _Z17reduce_max_kernelILi1024EEvPKfPfi)
        .other          _Z17reduce_max_kernelILi1024EEvPKfPfi,@"STO_CUDA_ENTRY STV_DEFAULT"
_Z17reduce_max_kernelILi1024EEvPKfPfi:
.text._Z17reduce_max_kernelILi1024EEvPKfPfi:
[----:B------:R-:W-:Y:S01]  /*0000*/  LDC R1, c[0x0][0x37c] ;  /* 0x0000df00ff017b82 */ /* 0x000fe20000000800 */
[----:B------:R-:W0:Y:S01]  /*0010*/  S2R R0, SR_CTAID.X ;  /* 0x0000000000007919 */ /* 0x000e220000002500 */
[----:B------:R-:W1:Y:S06]  /*0020*/  LDCU UR4, c[0x0][0x390] ;  /* 0x00007200ff0477ac */ /* 0x000e6c0008000800 */
[----:B------:R-:W2:Y:S01]  /*0030*/  LDC.64 R4, c[0x0][0x380] ;  /* 0x0000e000ff047b82 */ /* 0x000ea20000000a00 */
[----:B------:R-:W3:Y:S01]  /*0040*/  S2R R2, SR_TID.X ;  /* 0x0000000000027919 */ /* 0x000ee20000002100 */
[----:B------:R-:W4:Y:S01]  /*0050*/  LDCU.64 UR6, c[0x0][0x358] ;  /* 0x00006b00ff0677ac */ /* 0x000f220008000a00 */
[----:B0-----:R-:W-:-:S05]  /*0060*/  IMAD.SHL.U32 R3, R0, 0x800, RZ ;  /* 0x0000080000037824 */ /* 0x001fca00078e00ff */
[----:B---3--:R-:W-:-:S04]  /*0070*/  LOP3.LUT R3, R3, R2, RZ, 0xfc, !PT ;  /* 0x0000000203037212 */ /* 0x008fc800078efcff */
[C---:B-1----:R-:W-:Y:S01]  /*0080*/  ISETP.GE.U32.AND P1, PT, R3.reuse, UR4, PT ;  /* 0x0000000403007c0c */ /* 0x042fe2000bf26070 */
[C---:B------:R-:W-:Y:S02]  /*0090*/  VIADD R6, R3.reuse, 0x400 ;  /* 0x0000040003067836 */ /* 0x040fe40000000000 */
[----:B--2---:R-:W-:-:S03]  /*00a0*/  IMAD.WIDE.U32 R4, R3, 0x4, R4 ;  /* 0x0000000403047825 */ /* 0x004fc600078e0004 */
[----:B------:R-:W-:-:S07]  /*00b0*/  ISETP.GE.U32.AND P2, PT, R6, UR4, PT ;  /* 0x0000000406007c0c */ /* 0x000fce000bf46070 */
[----:B----4-:R-:W2:Y:S06]  /*00c0*/  @!P1 LDG.E.CONSTANT R3, desc[UR6][R4.64] ;  /* 0x0000000604039981 */ /* 0x010eac000c1e9900 */
[----:B------:R-:W3:Y:S01]  /*00d0*/  @!P2 LDG.E.CONSTANT R7, desc[UR6][R4.64+0x1000] ;  /* 0x001000060407a981 */ /* 0x000ee2000c1e9900 */
[----:B------:R-:W0:Y:S01]  /*00e0*/  S2UR UR5, SR_CgaCtaId ;  /* 0x00000000000579c3 */ /* 0x000e220000008800 */
[----:B------:R-:W-:Y:S01]  /*00f0*/  UMOV UR4, 0x400 ;  /* 0x0000040000047882 */ /* 0x000fe20000000000 */
[----:B------:R-:W-:Y:S01]  /*0100*/  IMAD.MOV.U32 R6, RZ, RZ, -0x800000 ;  /* 0xff800000ff067424 */ /* 0x000fe200078e00ff */
[----:B------:R-:W-:Y:S01]  /*0110*/  ISETP.GT.U32.AND P0, PT, R2, 0x1ff, PT ;  /* 0x000001ff0200780c */ /* 0x000fe20003f04070 */
[----:B0-----:R-:W-:Y:S01]  /*0120*/  ULEA UR4, UR5, UR4, 0x18 ;  /* 0x0000000405047291 */ /* 0x001fe2000f8ec0ff */
[----:B--2---:R-:W-:-:S05]  /*0130*/  @!P1 FMNMX R6, R3, -INF , !PT ;  /* 0xff80000003069809 */ /* 0x004fca0007800000 */
[C---:B------:R-:W-:Y:S02]  /*0140*/  LEA R3, R2.reuse, UR4, 0x2 ;  /* 0x0000000402037c11 */ /* 0x040fe4000f8e10ff */
[----:B------:R-:W-:Y:S02]  /*0150*/  ISETP.GT.U32.AND P1, PT, R2, 0xff, PT ;  /* 0x000000ff0200780c */ /* 0x000fe40003f24070 */
[----:B---3--:R-:W-:-:S05]  /*0160*/  @!P2 FMNMX R6, R6, R7, !PT ;  /* 0x000000070606a209 */ /* 0x008fca0007800000 */
[----:B------:R-:W-:Y:S01]  /*0170*/  STS [R3], R6 ;  /* 0x0000000603007388 */ /* 0x000fe20000000800 */
[----:B------:R-:W-:Y:S06]  /*0180*/  BAR.SYNC.DEFER_BLOCKING 0x0 ;  /* 0x0000000000007b1d */ /* 0x000fec0000010000 */
        /* <DEDUP_REMOVED lines=50> */
[----:B0-----:R-:W-:-:S05]  /*04b0*/  @!P0 FMNMX R6, R5, R6, !PT ;  /* 0x0000000605068209 */ /* 0x001fca0007800000 */
[----:B------:R-:W-:Y:S01]  /*04c0*/  @!P0 STS [R3], R6 ;  /* 0x0000000603008388 */ /* 0x000fe20000000800 */
[----:B------:R-:W-:Y:S06]  /*04d0*/  BAR.SYNC.DEFER_BLOCKING 0x0 ;  /* 0x0000000000007b1d */ /* 0x000fec0000010000 */
[----:B------:R-:W-:Y:S04]  /*04e0*/  @!P1 LDS R2, [R3] ;  /* 0x0000000003029984 */ /* 0x000fe80000000800 */
[----:B------:R-:W0:Y:S02]  /*04f0*/  @!P1 LDS R5, [UR4+0x4] ;  /* 0x00000404ff059984 */ /* 0x000e240008000800 */
[----:B0-----:R-:W-:-:S05]  /*0500*/  @!P1 FMNMX R2, R2, R5, !PT ;  /* 0x0000000502029209 */ /* 0x001fca0007800000 */
[----:B------:R0:W-:Y:S01]  /*0510*/  @!P1 STS [R3], R2 ;  /* 0x0000000203009388 */ /* 0x0001e20000000800 */
[----:B------:R-:W-:Y:S06]  /*0520*/  BAR.SYNC.DEFER_BLOCKING 0x0 ;  /* 0x0000000000007b1d */ /* 0x000fec0000010000 */
[----:B------:R-:W-:Y:S05]  /*0530*/  @P1 EXIT ;  /* 0x000000000000194d */ /* 0x000fea0003800000 */
[----:B------:R-:W1:Y:S01]  /*0540*/  LDS R5, [UR4] ;  /* 0x00000004ff057984 */ /* 0x000e620008000800 */
[----:B0-----:R-:W0:Y:S02]  /*0550*/  LDC.64 R2, c[0x0][0x388] ;  /* 0x0000e200ff027b82 */ /* 0x001e240000000a00 */
[----:B0-----:R-:W-:-:S05]  /*0560*/  IMAD.WIDE.U32 R2, R0, 0x4, R2 ;  /* 0x0000000400027825 */ /* 0x001fca00078e0002 */
[----:B-1----:R-:W-:Y:S01]  /*0570*/  STG.E desc[UR6][R2.64], R5 ;  /* 0x0000000502007986 */ /* 0x002fe2000c101906 */
[----:B------:R-:W-:Y:S05]  /*0580*/  EXIT ;  /* 0x000000000000794d */ /* 0x000fea0003800000 */
.L_x_11:
        /* <DEDUP_REMOVED lines=15> */
.L_x_25:


//--------------------- .text._Z17reduce_max_kernelILi512EEvPKfPfi --------------------------
	.section	.text._Z17reduce_max_kernelILi512EEvPKfPfi,"ax",@progbits
	.align	128
        .global         _Z17reduce_max_kernelILi512EEvPKfPfi
        .type           _Z17reduce_max_kernelILi512EEvPKfPfi,@function
        .size           _Z17reduce_max_kernelILi512EEvPKfPfi,(.L_x_26 - _Z17reduce_max_kernelILi512EEvPKfPfi)
        .other          _Z17reduce_max_kernelILi512EEvPKfPfi,@"STO_CUDA_ENTRY STV_DEFAULT"
_Z17reduce_max_kernelILi512EEvPKfPfi:
.text._Z17reduce_max_kernelILi512EEvPKfPfi:
[----:B------:R-:W-:Y:S01]  /*0000*/  LDC R1, c[0x0][0x37c] ;  /* 0x0000df00ff017b82 */ /* 0x000fe20000000800 */
[----:B------:R-:W0:Y:S01]  /*0010*/  S2R R0, SR_CTAID.X ;  /* 0x0000000000007919 */ /* 0x000e220000002500 */
[----:B------:R-:W1:Y:S01]  /*0020*/  LDCU UR4, c[0x0][0x390] ;  /* 0x00007200ff0477ac */ /* 0x000e620008000800 */
[----:B------:R-:W2:Y:S01]  /*0030*/  S2R R2, SR_TID.X ;  /* 0x0000000000027919 */ /* 0x000ea20000002100 */
[----:B------:R-:W3:Y:S01]  /*0040*/  LDCU.64 UR6, c[0x0][0x358] ;  /* 0x00006b00ff0677ac */ /* 0x000ee20008000a00 */
[----:B0-----:R-:W-:-:S05]  /*0050*/  IMAD.SHL.U32 R3, R0, 0x400, RZ ;  /* 0x0000040000037824 */ /* 0x001fca00078e00ff */
[----:B--2---:R-:W-:-:S04]  /*0060*/  LOP3.LUT R3, R3, R2, RZ, 0xfc, !PT ;  /* 0x0000000203037212 */ /* 0x004fc800078efcff */
[C---:B-1----:R-:W-:Y:S01]  /*0070*/  ISETP.GE.U32.AND P1, PT, R3.reuse, UR4, PT ;  /* 0x0000000403007c0c */ /* 0x042fe2000bf26070 */
[----:B------:R-:W-:-:S05]  /*0080*/  VIADD R9, R3, 0x200 ;  /* 0x0000020003097836 */ /* 0x000fca0000000000 */
[----:B------:R-:W-:-:S07]  /*0090*/  ISETP.GE.U32.AND P2, PT, R9, UR4, PT ;  /* 0x0000000409007c0c */ /* 0x000fce000bf46070 */
[----:B------:R-:W0:Y:S08]  /*00a0*/  @!P1 LDC.64 R4, c[0x0][0x380] ;  /* 0x0000e000ff049b82 */ /* 0x000e300000000a00 */
[----:B------:R-:W1:Y:S01]  /*00b0*/  @!P2 LDC.64 R6, c[0x0][0x380] ;  /* 0x0000e000ff06ab82 */ /* 0x000e620000000a00 */
[----:B0-----:R-:W-:-:S06]  /*00c0*/  @!P1 IMAD.WIDE.U32 R4, R3, 0x4, R4 ;  /* 0x0000000403049825 */ /* 0x001fcc00078e0004 */
[----:B---3--:R-:W2:Y:S01]  /*00d0*/  @!P1 LDG.E.CONSTANT R4, desc[UR6][R4.64] ;  /* 0x0000000604049981 */ /* 0x008ea2000c1e9900 */
[----:B-1----:R-:W-:-:S06]  /*00e0*/  @!P2 IMAD.WIDE.U32 R6, R9, 0x4, R6 ;  /* 0x000000040906a825 */ /* 0x002fcc00078e0006 */
[----:B------:R-:W3:Y:S01]  /*00f0*/  @!P2 LDG.E.CONSTANT R7, desc[UR6][R6.64] ;  /* 0x000000060607a981 */ /* 0x000ee2000c1e9900 */
[----:B------:R-:W0:Y:S01]  /*0100*/  S2UR UR5, SR_CgaCtaId ;  /* 0x00000000000579c3 */ /* 0x000e220000008800 */
[----:B------:R-:W-:Y:S01]  /*0110*/  UMOV UR4, 0x400 ;  /* 0x0000040000047882 */ /* 0x000fe20000000000 */
[----:B------:R-:W-:Y:S01]  /*0120*/  IMAD.MOV.U32 R8, RZ, RZ, -0x800000 ;  /* 0xff800000ff087424 */ /* 0x000fe200078e00ff */
[----:B0-----:R-:W-:-:S06]  /*0130*/  ULEA UR4, UR5, UR4, 0x18 ;  /* 0x0000000405047291 */ /* 0x001fcc000f8ec0ff */
[C---:B------:R-:W-:Y:S02]  /*0140*/  LEA R3, R2.reuse, UR4, 0x2 ;  /* 0x0000000402037c11 */ /* 0x040fe4000f8e10ff */
[----:B------:R-:W-:Y:S02]  /*0150*/  ISETP.GT.U32.AND P0, PT, R2, 0xff, PT ;  /* 0x000000ff0200780c */ /* 0x000fe40003f04070 */
[----:B--2---:R-:W-:-:S04]  /*0160*/  @!P1 FMNMX R8, R4, -INF , !PT ;  /* 0xff80000004089809 */ /* 0x004fc80007800000 */
[----:B---3--:R-:W-:-:S05]  /*0170*/  @!P2 FMNMX R8, R8, R7, !PT ;  /* 0x000000070808a209 */ /* 0x008fca0007800000 */
[----:B------:R-:W-:Y:S01]  /*0180*/  STS [R3], R8 ;  /* 0x0000000803007388 */ /* 0x000fe20000000800 */
[----:B------:R-:W-:Y:S06]  /*0190*/  BAR.SYNC.DEFER_BLOCKING 0x0 ;  /* 0x0000000000007b1d */ /* 0x000fec0000010000 */
[----:B------:R-:W-:Y:S04]  /*01a0*/  @!P0 LDS R4, [R3] ;  /* 0x0000000003048984 */ /* 0x000fe80000000800 */
[----:B------:R-:W0:Y:S01]  /*01b0*/  @!P0 LDS R5, [R3+0x400] ;  /* 0x0004000003058984 */ /* 0x000e220000000800 */
[----:B------:R-:W-:-:S02]  /*01c0*/  ISETP.GT.U32.AND P1, PT, R2, 0x7f, PT ;  /* 0x0000007f0200780c */ /* 0x000fc40003f24070 */
[----:B0-----:R-:W-:-:S05]  /*01d0*/  @!P0 FMNMX R4, R4, R5, !PT ;  /* 0x0000000504048209 */ /* 0x001fca0007800000 */
[----:B------:R-:W-:Y:S01]  /*01e0*/  @!P0 STS [R3], R4 ;  /* 0x0000000403008388 */ /* 0x000fe20000000800 */
        /* <DEDUP_REMOVED lines=39> */
[----:B------:R-:W-:-:S02]  /*0460*/  ISETP.NE.AND P0, PT, R2, RZ, PT ;  /* 0x000000ff0200720c */ /* 0x000fc40003f05270 */
        /* <DEDUP_REMOVED lines=14> */
.L_x_12:
        /* <DEDUP_REMOVED lines=11> */
.L_x_26:


//--------------------- .text._Z17reduce_max_kernelILi256EEvPKfPfi --------------------------
	.section	.text._Z17reduce_max_kernelILi256EEvPKfPfi,"ax",@progbits
	.align	128
        .global         _Z17reduce_max_kernelILi256EEvPKfPfi
        .type           _Z17reduce_max_kernelILi256EEvPKfPfi,@function
        .size           _Z17reduce_max_kernelILi256EEvPKfPfi,(.L_x_27 - _Z17reduce_max_kernelILi256EEvPKfPfi)
        .other          _Z17reduce_max_kernelILi256EEvPKfPfi,@"STO_CUDA_ENTRY STV_DEFAULT"
_Z17reduce_max_kernelILi256EEvPKfPfi:
.text._Z17reduce_max_kernelILi256EEvPKfPfi:
        /* <DEDUP_REMOVED lines=74> */
[----:B------:R-:W2:Y:S02]  /*04a0*/  LDC.64 R2, c[0x0][0x388] ;  /* 0x0000e200ff027b82 */ /* 0x000ea40000000a00 */
[----:B--2---:R-:W-:-:S05]  /*04b0*/  IMAD.WIDE.U32 R2, R0, 0x4, R2 ;  /* 0x0000000400027825 */ /* 0x004fca00078e0002 */
[----:B-1----:R-:W-:Y:S01]  /*04c0*/  STG.E desc[UR6][R2.64], R5 ;  /* 0x0000000502007986 */ /* 0x002fe2000c101906 */
[----:B------:R-:W-:Y:S05]  /*04d0*/  EXIT ;  /* 0x000000000000794d */ /* 0x000fea0003800000 */
.L_x_13:
        /* <DEDUP_REMOVED lines=10> */
.L_x_27:


//--------------------- .text._Z17reduce_min_kernelILi1024EEvPKfPfi --------------------------
	.section	.text._Z17reduce_min_kernelILi1024EEvPKfPfi,"ax",@progbits
	.align	128
        .global         _Z17reduce_min_kernelILi1024EEvPKfPfi
        .type           _Z17reduce_min_kernelILi1024EEvPKfPfi,@function
        .size           _Z17reduce_min_kernelILi1024EEvPKfPfi,(.L_x_28 - _Z17reduce_min_kernelILi1024EEvPKfPfi)
        .other          _Z17reduce_min_kernelILi1024EEvPKfPfi,@"STO_CUDA_ENTRY STV_DEFAULT"
_Z17reduce_min_kernelILi1024EEvPKfPfi:
.text._Z17reduce_min_kernelILi1024EEvPKfPfi:
        /* <DEDUP_REMOVED lines=16> */
[----:B------:R-:W-:Y:S01]  /*0100*/  IMAD.MOV.U32 R6, RZ, RZ, 0x7f800000 ;  /* 0x7f800000ff067424 */ /* 0x000fe200078e00ff */
[----:B------:R-:W-:Y:S01]  /*0110*/  ISETP.GT.U32.AND P0, PT, R2, 0x1ff, PT ;  /* 0x000001ff0200780c */ /* 0x000fe20003f04070 */
[----:B0-----:R-:W-:Y:S01]  /*0120*/  ULEA UR4, UR5, UR4, 0x18 ;  /* 0x0000000405047291 */ /* 0x001fe2000f8ec0ff */
[----:B--2---:R-:W-:-:S05]  /*0130*/  @!P1 FMNMX R6, R3, +INF , PT ;  /* 0x7f80000003069809 */ /* 0x004fca0003800000 */
[C---:B------:R-:W-:Y:S02]  /*0140*/  LEA R3, R2.reuse, UR4, 0x2 ;  /* 0x0000000402037c11 */ /* 0x040fe4000f8e10ff */
[----:B------:R-:W-:Y:S02]  /*0150*/  ISETP.GT.U32.AND P1, PT, R2, 0xff, PT ;  /* 0x000000ff0200780c */ /* 0x000fe40003f24070 */
[----:B---3--:R-:W-:-:S05]  /*0160*/  @!P2 FMNMX R6, R6, R7, PT ;  /* 0x000000070606a209 */ /* 0x008fca0003800000 */
[----:B------:R-:W-:Y:S01]  /*0170*/  STS [R3], R6 ;  /* 0x0000000603007388 */ /* 0x000fe20000000800 */
[----:B------:R-:W-:Y:S06]  /*0180*/  BAR.SYNC.DEFER_BLOCKING 0x0 ;  /* 0x0000000000007b1d */ /* 0x000fec0000010000 */
[----:B------:R-:W-:Y:S04]  /*0190*/  @!P0 LDS R4, [R3] ;  /* 0x0000000003048984 */ /* 0x000fe80000000800 */
[----:B------:R-:W0:Y:S02]  /*01a0*/  @!P0 LDS R5, [R3+0x800] ;  /* 0x0008000003058984 */ /* 0x000e240000000800 */
[----:B0-----:R-:W-:-:S05]  /*01b0*/  @!P0 FMNMX R4, R4, R5, PT ;  /* 0x0000000504048209 */ /* 0x001fca0003800000 */
[----:B------:R-:W-:Y:S01]  /*01c0*/  @!P0 STS [R3], R4 ;  /* 0x0000000403008388 */ /* 0x000fe20000000800 */
[----:B------:R-:W-:Y:S01]  /*01d0*/  BAR.SYNC.DEFER_BLOCKING 0x0 ;  /* 0x0000000000007b1d */ /* 0x000fe20000010000 */
[----:B------:R-:W-:-:S05]  /*01e0*/  ISETP.GT.U32.AND P0, PT, R2, 0x7f, PT ;  /* 0x0000007f0200780c */ /* 0x000fca0003f04070 */
        /* <DEDUP_REMOVED lines=41> */
[----:B------:R-:W-:-:S05]  /*0480*/  ISETP.NE.AND P1, PT, R2, RZ, PT ;  /* 0x000000ff0200720c */ /* 0x000fca0003f25270 */
[----:B------:R-:W-:Y:S04]  /*0490*/  @!P0 LDS R5, [R3] ;  /* 0x0000000003058984 */ /* 0x000fe80000000800 */
[----:B------:R-:W0:Y:S02]  /*04a0*/  @!P0 LDS R6, [R3+0x8] ;  /* 0x0000080003068984 */ /* 0x000e240000000800 */
[----:B0-----:R-:W-:-:S05]  /*04b0*/  @!P0 FMNMX R6, R5, R6, PT ;  /* 0x0000000605068209 */ /* 0x001fca0003800000 */
[----:B------:R-:W-:Y:S01]  /*04c0*/  @!P0 STS [R3], R6 ;  /* 0x0000000603008388 */ /* 0x000fe20000000800 */
[----:B------:R-:W-:Y:S06]  /*04d0*/  BAR.SYNC.DEFER_BLOCKING 0x0 ;  /* 0x0000000000007b1d */ /* 0x000fec0000010000 */
[----:B------:R-:W-:Y:S04]  /*04e0*/  @!P1 LDS R2, [R3] ;  /* 0x0000000003029984 */ /* 0x000fe80000000800 */
[----:B------:R-:W0:Y:S02]  /*04f0*/  @!P1 LDS R5, [UR4+0x4] ;  /* 0x00000404ff059984 */ /* 0x000e240008000800 */
[----:B0-----:R-:W-:-:S05]  /*0500*/  @!P1 FMNMX R2, R2, R5, PT ;  /* 0x0000000502029209 */ /* 0x001fca0003800000 */
        /* <DEDUP_REMOVED lines=8> */
.L_x_14:
        /* <DEDUP_REMOVED lines=15> */
.L_x_28:


//--------------------- .text._Z17reduce_min_kernelILi512EEvPKfPfi --------------------------
	.section	.text._Z17reduce_min_kernelILi512EEvPKfPfi,"ax",@progbits
	.align	128
        .global         _Z17reduce_min_kernelILi512EEvPKfPfi
        .type           _Z17reduce_min_kernelILi512EEvPKfPfi,@function
        .size           _Z17reduce_min_kernelILi512EEvPKfPfi,(.L_x_29 - _Z17reduce_min_kernelILi512EEvPKfPfi)
        .other          _Z17reduce_min_kernelILi512EEvPKfPfi,@"STO_CUDA_ENTRY STV_DEFAULT"
_Z17reduce_min_kernelILi512EEvPKfPfi:
.text._Z17reduce_min_kernelILi512EEvPKfPfi:
        /* <DEDUP_REMOVED lines=18> */
[----:B------:R-:W-:Y:S01]  /*0120*/  IMAD.MOV.U32 R8, RZ, RZ, 0x7f800000 ;  /* 0x7f800000ff087424 */ /* 0x000fe200078e00ff */
[----:B0-----:R-:W-:-:S06]  /*0130*/  ULEA UR4, UR5, UR4, 0x18 ;  /* 0x0000000405047291 */ /* 0x001fcc000f8ec0ff */
[C---:B------:R-:W-:Y:S02]  /*0140*/  LEA R3, R2.reuse, UR4, 0x2 ;  /* 0x0000000402037c11 */ /* 0x040fe4000f8e10ff */
[----:B------:R-:W-:Y:S02]  /*0150*/  ISETP.GT.U32.AND P0, PT, R2, 0xff, PT ;  /* 0x000000ff0200780c */ /* 0x000fe40003f04070 */
[----:B--2---:R-:W-:-:S04]  /*0160*/  @!P1 FMNMX R8, R4, +INF , PT ;  /* 0x7f80000004089809 */ /* 0x004fc80003800000 */
[----:B---3--:R-:W-:-:S05]  /*0170*/  @!P2 FMNMX R8, R8, R7, PT ;  /* 0x000000070808a209 */ /* 0x008fca0003800000 */
[----:B------:R-:W-:Y:S01]  /*0180*/  STS [R3], R8 ;  /* 0x0000000803007388 */ /* 0x000fe20000000800 */
[----:B------:R-:W-:Y:S06]  /*0190*/  BAR.SYNC.DEFER_BLOCKING 0x0 ;  /* 0x0000000000007b1d */ /* 0x000fec0000010000 */
[----:B------:R-:W-:Y:S04]  /*01a0*/  @!P0 LDS R4, [R3] ;  /* 0x0000000003048984 */ /* 0x000fe80000000800 */
[----:B------:R-:W0:Y:S01]  /*01b0*/  @!P0 LDS R5, [R3+0x400] ;  /* 0x0004000003058984 */ /* 0x000e220000000800 */
[----:B------:R-:W-:-:S02]  /*01c0*/  ISETP.GT.U32.AND P1, PT, R2, 0x7f, PT ;  /* 0x0000007f0200780c */ /* 0x000fc40003f24070 */
[----:B0-----:R-:W-:-:S05]  /*01d0*/  @!P0 FMNMX R4, R4, R5, PT ;  /* 0x0000000504048209 */ /* 0x001fca0003800000 */
[----:B------:R-:W-:Y:S01]  /*01e0*/  @!P0 STS [R3], R4 ;  /* 0x0000000403008388 */ /* 0x000fe20000000800 */
        /* <DEDUP_REMOVED lines=39> */
[----:B------:R-:W-:-:S02]  /*0460*/  ISETP.NE.AND P0, PT, R2, RZ, PT ;  /* 0x000000ff0200720c */ /* 0x000fc40003f05270 */
        /* <DEDUP_REMOVED lines=14> */
.L_x_15:
        /* <DEDUP_REMOVED lines=11> */
.L_x_29:


//--------------------- .text._Z17reduce_min_kernelILi256EEvPKfPfi --------------------------
	.section	.text._Z17reduce_min_kernelILi256EEvPKfPfi,"ax",@progbits
	.align	128
        .global         _Z17reduce_min_kernelILi256EEvPKfPfi
        .type           _Z17reduce_min_kernelILi256EEvPKfPfi,@function
        .size           _Z17reduce_min_kernelILi256EEvPKfPfi,(.L_x_30 - _Z17reduce_min_kernelILi256EEvPKfPfi)
        .other          _Z17reduce_min_kernelILi256EEvPKfPfi,@"STO_CUDA_ENTRY STV_DEFAULT"
_Z17reduce_min_kernelILi256EEvPKfPfi:
.text._Z17reduce_min_kernelILi256EEvPKfPfi:
        /* <DEDUP_REMOVED lines=78> */
.L_x_16:
        /* <DEDUP_REMOVED lines=10> */
.L_x_30:


//--------------------- .text._Z17reduce_sum_kernelILi1024EEvPKfPfi --------------------------
	.section	.text._Z17reduce_sum_kernelILi1024EEvPKfPfi,"ax",@progbits
	.align	128
        .global         _Z17reduce_sum_kernelILi1024EEvPKfPfi
        .type           _Z17reduce_sum_kernelILi1024EEvPKfPfi,@function
        .size           _Z17reduce_sum_kernelILi1024EEvPKfPfi,(.L_x_31 - _Z17reduce_sum_kernelILi1024EEvPKfPfi)
        .other          _Z17reduce_sum_kernelILi1024EEvPKfPfi,@"STO_CUDA_ENTRY STV_DEFAULT"
_Z17reduce_sum_kernelILi1024EEvPKfPfi:
.text._Z17reduce_sum_kernelILi1024EEvPKfPfi:
[----:B------:R-:W-:Y:S01]  /*0000*/  LDC R1, c[0x0][0x37c] ;  /* 0x0000df00ff017b82 */ /* 0x000fe20000000800 */
[----:B------:R-:W0:Y:S01]  /*0010*/  S2R R0, SR_CTAID.X ;  /* 0x0000000000007919 */ /* 0x000e220000002500 */
[----:B------:R-:W1:Y:S06]  /*0020*/  LDCU UR4, c[0x0][0x390] ;  /* 0x00007200ff0477ac */ /* 0x000e6c0008000800 */
[----:B------:R-:W2:Y:S01]  /*0030*/  LDC.64 R4, c[0x0][0x380] ;  /* 0x0000e000ff047b82 */ /* 0x000ea20000000a00 */
[----:B------:R-:W3:Y:S01]  /*0040*/  S2R R2, SR_TID.X ;  /* 0x0000000000027919 */ /* 0x000ee20000002100 */
[----:B------:R-:W4:Y:S01]  /*0050*/  LDCU.64 UR6, c[0x0][0x358] ;  /* 0x00006b00ff0677ac */ /* 0x000f220008000a00 */
[----:B0-----:R-:W-:-:S04]  /*0060*/  SHF.L.U32 R3, R0, 0xb, RZ ;  /* 0x0000000b00037819 */ /* 0x001fc800000006ff */
[----:B---3--:R-:W-:-:S04]  /*0070*/  LOP3.LUT R3, R3, R2, RZ, 0xfc, !PT ;  /* 0x0000000203037212 */ /* 0x008fc800078efcff */
[C---:B-1----:R-:W-:Y:S01]  /*0080*/  ISETP.GE.U32.AND P1, PT, R3.reuse, UR4, PT ;  /* 0x0000000403007c0c */ /* 0x042fe2000bf26070 */
[C---:B--2---:R-:W-:Y:S01]  /*0090*/  IMAD.WIDE.U32 R4, R3.reuse, 0x4, R4 ;  /* 0x0000000403047825 */ /* 0x044fe200078e0004 */
[----:B------:R-:W-:-:S04]  /*00a0*/  IADD3 R6, PT, PT, R3, 0x400, RZ ;  /* 0x0000040003067810 */ /* 0x000fc80007ffe0ff */
[----:B------:R-:W-:-:S07]  /*00b0*/  ISETP.GE.U32.AND P2, PT, R6, UR4, PT ;  /* 0x0000000406007c0c */ /* 0x000fce000bf46070 */
[----:B----4-:R-:W2:Y:S06]  /*00c0*/  @!P1 LDG.E.CONSTANT R3, desc[UR6][R4.64] ;  /* 0x0000000604039981 */ /* 0x010eac000c1e9900 */
[----:B------:R-:W3:Y:S01]  /*00d0*/  @!P2 LDG.E.CONSTANT R7, desc[UR6][R4.64+0x1000] ;  /* 0x001000060407a981 */ /* 0x000ee2000c1e9900 */
[----:B------:R-:W0:Y:S01]  /*00e0*/  S2UR UR5, SR_CgaCtaId ;  /* 0x00000000000579c3 */ /* 0x000e220000008800 */
[----:B------:R-:W-:Y:S01]  /*00f0*/  HFMA2 R6, -RZ, RZ, 0, 0 ;  /* 0x00000000ff067431 */ /* 0x000fe200000001ff */
[----:B------:R-:W-:Y:S01]  /*0100*/  UMOV UR4, 0x400 ;  /* 0x0000040000047882 */ /* 0x000fe20000000000 */
[----:B------:R-:W-:Y:S01]  /*0110*/  ISETP.GT.U32.AND P0, PT, R2, 0x1ff, PT ;  /* 0x000001ff0200780c */ /* 0x000fe20003f04070 */
[----:B0-----:R-:W-:Y:S01]  /*0120*/  ULEA UR4, UR5, UR4, 0x18 ;  /* 0x0000000405047291 */ /* 0x001fe2000f8ec0ff */
[----:B--2---:R-:W-:-:S05]  /*0130*/  @!P1 FADD R6, RZ, R3 ;  /* 0x00000003ff069221 */ /* 0x004fca0000000000 */
[C---:B------:R-:W-:Y:S02]  /*0140*/  LEA R3, R2.reuse, UR4, 0x2 ;  /* 0x0000000402037c11 */ /* 0x040fe4000f8e10ff */
[----:B------:R-:W-:Y:S01]  /*0150*/  ISETP.GT.U32.AND P1, PT, R2, 0xff, PT ;  /* 0x000000ff0200780c */ /* 0x000fe20003f24070 */
[----:B---3--:R-:W-:-:S05]  /*0160*/  @!P2 FADD R6, R6, R7 ;  /* 0x000000070606a221 */ /* 0x008fca0000000000 */
[----:B------:R-:W-:Y:S01]  /*0170*/  STS [R3], R6 ;  /* 0x0000000603007388 */ /* 0x000fe20000000800 */
[----:B------:R-:W-:Y:S06]  /*0180*/  BAR.SYNC.DEFER_BLOCKING 0x0 ;  /* 0x0000000000007b1d */ /* 0x000fec0000010000 */
[----:B------:R-:W-:Y:S04]  /*0190*/  @!P0 LDS R4, [R3+0x800] ;  /* 0x0008000003048984 */ /* 0x000fe80000000800 */
[----:B------:R-:W0:Y:S02]  /*01a0*/  @!P0 LDS R5, [R3] ;  /* 0x0000000003058984 */ /* 0x000e240000000800 */
[----:B0-----:R-:W-:-:S05]  /*01b0*/  @!P0 FADD R4, R4, R5 ;  /* 0x0000000504048221 */ /* 0x001fca0000000000 */
[----:B------:R-:W-:Y:S01]  /*01c0*/  @!P0 STS [R3], R4 ;  /* 0x0000000403008388 */ /* 0x000fe20000000800 */
[----:B------:R-:W-:Y:S01]  /*01d0*/  BAR.SYNC.DEFER_BLOCKING 0x0 ;  /* 0x0000000000007b1d */ /* 0x000fe20000010000 */
[----:B------:R-:W-:-:S05]  /*01e0*/  ISETP.GT.U32.AND P0, PT, R2, 0x7f, PT ;  /* 0x0000007f0200780c */ /* 0x000fca0003f04070 */
        /* <DEDUP_REMOVED lines=41> */
[----:B------:R-:W-:-:S05]  /*0480*/  ISETP.NE.AND P1, PT, R2, RZ, PT ;  /* 0x000000ff0200720c */ /* 0x000fca0003f25270 */
[----:B------:R-:W-:Y:S04]  /*0490*/  @!P0 LDS R5, [R3+0x8] ;  /* 0x0000080003058984 */ /* 0x000fe80000000800 */
[----:B------:R-:W0:Y:S02]  /*04a0*/  @!P0 LDS R6, [R3] ;  /* 0x0000000003068984 */ /* 0x000e240000000800 */
[----:B0-----:R-:W-:-:S05]  /*04b0*/  @!P0 FADD R6, R5, R6 ;  /* 0x0000000605068221 */ /* 0x001fca0000000000 */
[----:B------:R-:W-:Y:S01]  /*04c0*/  @!P0 STS [R3], R6 ;  /* 0x0000000603008388 */ /* 0x000fe20000000800 */
[----:B------:R-:W-:Y:S06]  /*04d0*/  BAR.SYNC.DEFER_BLOCKING 0x0 ;  /* 0x0000000000007b1d */ /* 0x000fec0000010000 */
[----:B------:R-:W-:Y:S04]  /*04e0*/  @!P1 LDS R2, [UR4+0x4] ;  /* 0x00000404ff029984 */ /* 0x000fe80008000800 */
[----:B------:R-:W0:Y:S02]  /*04f0*/  @!P1 LDS R5, [R3] ;  /* 0x0000000003059984 */ /* 0x000e240000000800 */
[----:B0-----:R-:W-:-:S05]  /*0500*/  @!P1 FADD R2, R2, R5 ;  /* 0x0000000502029221 */ /* 0x001fca0000000000 */
        /* <DEDUP_REMOVED lines=8> */
.L_x_17:
        /* <DEDUP_REMOVED lines=15> */
.L_x_31:


//--------------------- .text._Z17reduce_sum_kernelILi512EEvPKfPfi --------------------------
	.section	.text._Z17reduce_sum_kernelILi512EEvPKfPfi,"ax",@progbits
	.align	128
        .global         _Z17reduce_sum_kernelILi512EEvPKfPfi
        .type           _Z17reduce_sum_kernelILi512EEvPKfPfi,@function
        .size           _Z17reduce_sum_kernelILi512EEvPKfPfi,(.L_x_32 - _Z17reduce_sum_kernelILi512EEvPKfPfi)
        .other          _Z17reduce_sum_kernelILi512EEvPKfPfi,@"STO_CUDA_ENTRY STV_DEFAULT"
_Z17reduce_sum_kernelILi512EEvPKfPfi:
.text._Z17reduce_sum_kernelILi512EEvPKfPfi:
[----:B------:R-:W-:Y:S01]  /*0000*/  LDC R1, c[0x0][0x37c] ;  /* 0x0000df00ff017b82 */ /* 0x000fe20000000800 */
[----:B------:R-:W0:Y:S01]  /*0010*/  S2R R0, SR_CTAID.X ;  /* 0x0000000000007919 */ /* 0x000e220000002500 */
[----:B------:R-:W1:Y:S01]  /*0020*/  LDCU UR4, c[0x0][0x390] ;  /* 0x00007200ff0477ac */ /* 0x000e620008000800 */
[----:B------:R-:W2:Y:S01]  /*0030*/  S2R R2, SR_TID.X ;  /* 0x0000000000027919 */ /* 0x000ea20000002100 */
[----:B------:R-:W3:Y:S01]  /*0040*/  LDCU.64 UR6, c[0x0][0x358] ;  /* 0x00006b00ff0677ac */ /* 0x000ee20008000a00 */
[----:B0-----:R-:W-:-:S04]  /*0050*/  SHF.L.U32 R3, R0, 0xa, RZ ;  /* 0x0000000a00037819 */ /* 0x001fc800000006ff */
[----:B--2---:R-:W-:-:S04]  /*0060*/  LOP3.LUT R3, R3, R2, RZ, 0xfc, !PT ;  /* 0x0000000203037212 */ /* 0x004fc800078efcff */
[C---:B-1----:R-:W-:Y:S02]  /*0070*/  ISETP.GE.U32.AND P1, PT, R3.reuse, UR4, PT ;  /* 0x0000000403007c0c */ /* 0x042fe4000bf26070 */
[----:B------:R-:W-:-:S04]  /*0080*/  IADD3 R9, PT, PT, R3, 0x200, RZ ;  /* 0x0000020003097810 */ /* 0x000fc80007ffe0ff */
        /* <DEDUP_REMOVED lines=8> */
[----:B------:R-:W-:Y:S01]  /*0110*/  HFMA2 R8, -RZ, RZ, 0, 0 ;  /* 0x00000000ff087431 */ /* 0x000fe200000001ff */
[----:B------:R-:W-:Y:S02]  /*0120*/  UMOV UR4, 0x400 ;  /* 0x0000040000047882 */ /* 0x000fe40000000000 */
[----:B0-----:R-:W-:-:S06]  /*0130*/  ULEA UR4, UR5, UR4, 0x18 ;  /* 0x0000000405047291 */ /* 0x001fcc000f8ec0ff */
[C---:B------:R-:W-:Y:S02]  /*0140*/  LEA R3, R2.reuse, UR4, 0x2 ;  /* 0x0000000402037c11 */ /* 0x040fe4000f8e10ff */
[----:B------:R-:W-:Y:S01]  /*0150*/  ISETP.GT.U32.AND P0, PT, R2, 0xff, PT ;  /* 0x000000ff0200780c */ /* 0x000fe20003f04070 */
[----:B--2---:R-:W-:-:S04]  /*0160*/  @!P1 FADD R8, RZ, R4 ;  /* 0x00000004ff089221 */ /* 0x004fc80000000000 */
[----:B---3--:R-:W-:-:S05]  /*0170*/  @!P2 FADD R8, R8, R7 ;  /* 0x000000070808a221 */ /* 0x008fca0000000000 */
[----:B------:R-:W-:Y:S01]  /*0180*/  STS [R3], R8 ;  /* 0x0000000803007388 */ /* 0x000fe20000000800 */
[----:B------:R-:W-:Y:S06]  /*0190*/  BAR.SYNC.DEFER_BLOCKING 0x0 ;  /* 0x0000000000007b1d */ /* 0x000fec0000010000 */
[----:B------:R-:W-:Y:S04]  /*01a0*/  @!P0 LDS R4, [R3+0x400] ;  /* 0x0004000003048984 */ /* 0x000fe80000000800 */
[----:B------:R-:W0:Y:S01]  /*01b0*/  @!P0 LDS R5, [R3] ;  /* 0x0000000003058984 */ /* 0x000e220000000800 */
[----:B------:R-:W-:Y:S01]  /*01c0*/  ISETP.GT.U32.AND P1, PT, R2, 0x7f, PT ;  /* 0x0000007f0200780c */ /* 0x000fe20003f24070 */
[----:B0-----:R-:W-:-:S05]  /*01d0*/  @!P0 FADD R4, R4, R5 ;  /* 0x0000000504048221 */ /* 0x001fca0000000000 */
[----:B------:R-:W-:Y:S01]  /*01e0*/  @!P0 STS [R3], R4 ;  /* 0x0000000403008388 */ /* 0x000fe20000000800 */
        /* <DEDUP_REMOVED lines=39> */
[----:B------:R-:W-:Y:S01]  /*0460*/  ISETP.NE.AND P0, PT, R2, RZ, PT ;  /* 0x000000ff0200720c */ /* 0x000fe20003f05270 */
        /* <DEDUP_REMOVED lines=14> */
.L_x_18:
        /* <DEDUP_REMOVED lines=11> */
.L_x_32:


//--------------------- .text._Z17reduce_sum_kernelILi256EEvPKfPfi --------------------------
	.section	.text._Z17reduce_sum_kernelILi256EEvPKfPfi,"ax",@progbits
	.align	128
        .global         _Z17reduce_sum_kernelILi256EEvPKfPfi
        .type           _Z17reduce_sum_kernelILi256EEvPKfPfi,@function
        .size           _Z17reduce_sum_kernelILi256EEvPKfPfi,(.L_x_33 - _Z17reduce_sum_kernelILi256EEvPKfPfi)
        .other          _Z17reduce_sum_kernelILi256EEvPKfPfi,@"STO_CUDA_ENTRY STV_DEFAULT"
_Z17reduce_sum_kernelILi256EEvPKfPfi:
.text._Z17reduce_sum_kernelILi256EEvPKfPfi:
[----:B------:R-:W-:Y:S01]  /*0000*/  LDC R1, c[0x0][0x37c] ;  /* 0x0000df00ff017b82 */ /* 0x000fe20000000800 */
[----:B------:R-:W0:Y:S01]  /*0010*/  S2R R3, SR_TID.X ;  /* 0x0000000000037919 */ /* 0x000e220000002100 */
[----:B------:R-:W1:Y:S01]  /*0020*/  LDCU UR4, c[0x0][0x390] ;  /* 0x00007200ff0477ac */ /* 0x000e620008000800 */
[----:B------:R-:W0:Y:S01]  /*0030*/  S2R R0, SR_CTAID.X ;  /* 0x0000000000007919 */ /* 0x000e220000002500 */
[----:B------:R-:W2:Y:S01]  /*0040*/  LDCU.64 UR6, c[0x0][0x358] ;  /* 0x00006b00ff0677ac */ /* 0x000ea20008000a00 */
[----:B0-----:R-:W-:-:S04]  /*0050*/  LEA R9, R0, R3, 0x9 ;  /* 0x0000000300097211 */ /* 0x001fc800078e48ff */
[C---:B-1----:R-:W-:Y:S02]  /*0060*/  ISETP.GE.U32.AND P1, PT, R9.reuse, UR4, PT ;  /* 0x0000000409007c0c */ /* 0x042fe4000bf26070 */
[----:B------:R-:W-:-:S04]  /*0070*/  IADD3 R11, PT, PT, R9, 0x100, RZ ;  /* 0x00000100090b7810 */ /* 0x000fc80007ffe0ff */
[----:B------:R-:W-:-:S07]  /*0080*/  ISETP.GE.U32.AND P2, PT, R11, UR4, PT ;  /* 0x000000040b007c0c */ /* 0x000fce000bf46070 */
[----:B------:R-:W0:Y:S08]  /*0090*/  @!P1 LDC.64 R4, c[0x0][0x380] ;  /* 0x0000e000ff049b82 */ /* 0x000e300000000a00 */
[----:B------:R-:W1:Y:S01]  /*00a0*/  @!P2 LDC.64 R6, c[0x0][0x380] ;  /* 0x0000e000ff06ab82 */ /* 0x000e620000000a00 */
[----:B0-----:R-:W-:-:S06]  /*00b0*/  @!P1 IMAD.WIDE.U32 R4, R9, 0x4, R4 ;  /* 0x0000000409049825 */ /* 0x001fcc00078e0004 */
[----:B--2---:R-:W2:Y:S01]  /*00c0*/  @!P1 LDG.E.CONSTANT R4, desc[UR6][R4.64] ;  /* 0x0000000604049981 */ /* 0x004ea2000c1e9900 */
        /* <DEDUP_REMOVED lines=65> */
.L_x_19:
        /* <DEDUP_REMOVED lines=10> */
.L_x_33:


//--------------------- .nv.shared._Z20reduce_minmax_kernelILi256EEvPKfPfS2_i --------------------------
	.section	.nv.shared._Z20reduce_minmax_kernelILi256EEvPKfPfS2_i,"aw",@nobits
	.sectionflags	@""
	.align	4
.nv.shared._Z20reduce_minmax_kernelILi256EEvPKfPfS2_i:
	.zero		3072


//--------------------- .nv.shared.reserved.0     --------------------------
	.section	.nv.shared.reserved.0,"aw",@nobits
	.weak		__nv_reservedSMEM_offset_0_alias
	.size		__nv_reservedSMEM_offset_0_alias, 0, 64
	.other		__nv_reservedSMEM_offset_0_alias,@"STO_CUDA_RESERVED_SHARED STV_DEFAULT"
__nv_reservedSMEM_offset_0_alias:
	.zero		0
	.zero		64


//--------------------- .nv.shared._Z20block_exclusive_scanILi1024EEvPKfPfS2_i --------------------------
	.section	.nv.shared._Z20block_exclusive_scanILi1024EEvPKfPfS2_i,"aw",@nobits
	.sectionflags	@""
	.align	4
.nv.shared._Z20block_exclusive_scanILi1024EEvPKfPfS2_i:
	.zero		9216


//--------------------- .nv.shared._Z20block_exclusive_scanILi512EEvPKfPfS2_i --------------------------
	.section	.nv.shared._Z20block_exclusive_scanILi512EEvPKfPfS2_i,"aw",@nobits
	.sectionflags	@""
	.align	4
.nv.shared._Z20block_exclusive_scanILi512EEvPKfPfS2_i:
	.zero		5120


//--------------------- .nv.shared._Z20block_exclusive_scanILi256EEvPKfPfS2_i --------------------------
	.section	.nv.shared._Z20block_exclusive_scanILi256EEvPKfPfS2_i,"aw",@nobits
	.sectionflags	@""
	.align	4
.nv.shared._Z20block_exclusive_scanILi256EEvPKfPfS2_i:
	.zero		3072


//--------------------- .nv.shared._Z17reduce_max_kernelILi1024EEvPKfPfi --------------------------
	.section	.nv.shared._Z17reduce_max_kernelILi1024EEvPKfPfi,"aw",@nobits
	.sectionflags	@""
	.align	4
.nv.shared._Z17reduce_max_kernelILi1024EEvPKfPfi:
	.zero		5120


//--------------------- .nv.shared._Z17reduce_max_kernelILi512EEvPKfPfi --------------------------
	.section	.nv.shared._Z17reduce_max_kernelILi512EEvPKfPfi,"aw",@nobits
	.sectionflags	@""
	.align	4
.nv.shared._Z17reduce_max_kernelILi512EEvPKfPfi:
	.zero		3072


//--------------------- .nv.shared._Z17reduce_max_kernelILi256EEvPKfPfi --------------------------
	.section	.nv.shared._Z17reduce_max_kernelILi256EEvPKfPfi,"aw",@nobits
	.sectionflags	@""
	.align	4
.nv.shared._Z17reduce_max_kernelILi256EEvPKfPfi:
	.zero		2048


//--------------------- .nv.shared._Z17reduce_min_kernelILi1024EEvPKfPfi --------------------------
	.section	.nv.shared._Z17reduce_min_kernelILi1024EEvPKfPfi,"aw",@nobits
	.sectionflags	@""
	.align	4
.nv.shared._Z17reduce_min_kernelILi1024EEvPKfPfi:
	.zero		5120


//--------------------- .nv.shared._Z17reduce_min_kernelILi512EEvPKfPfi --------------------------
	.section	.nv.shared._Z17reduce_min_kernelILi512EEvPKfPfi,"aw",@nobits
	.sectionflags	@""
	.align	4
.nv.shared._Z17reduce_min_kernelILi512EEvPKfPfi:
	.zero		3072


//--------------------- .nv.shared._Z17reduce_min_kernelILi256EEvPKfPfi --------------------------
	.section	.nv.shared._Z17reduce_min_kernelILi256EEvPKfPfi,"aw",@nobits
	.sectionflags	@""
	.align	4
.nv.shared._Z17reduce_min_kernelILi256EEvPKfPfi:
	.zero		2048


//--------------------- .nv.shared._Z17reduce_sum_kernelILi1024EEvPKfPfi --------------------------
	.section	.nv.shared._Z17reduce_sum_kernelILi1024EEvPKfPfi,"aw",@nobits
	.sectionflags	@""
	.align	4
.nv.shared._Z17reduce_sum_kernelILi1024EEvPKfPfi:
	.zero		5120


//--------------------- .nv.shared._Z17reduce_sum_kernelILi512EEvPKfPfi --------------------------
	.section	.nv.shared._Z17reduce_sum_kernelILi512EEvPKfPfi,"aw",@nobits
	.sectionflags	@""
	.align	4
.nv.shared._Z17reduce_sum_kernelILi512EEvPKfPfi:
	.zero		3072


//--------------------- .nv.shared._Z17reduce_sum_kernelILi256EEvPKfPfi --------------------------
	.section	.nv.shared._Z17reduce_sum_kernelILi256EEvPKfPfi,"aw",@nobits
	.sectionflags	@""
	.align	4
.nv.shared._Z17reduce_sum_kernelILi256EEvPKfPfi:
	.zero		2048


//--------------------- .nv.constant0._Z20reduce_minmax_kernelILi256EEvPKfPfS2_i --------------------------
	.section	.nv.constant0._Z20reduce_minmax_kernelILi256EEvPKfPfS2_i,"a",@progbits
	.sectionflags	@""
	.align	4
.nv.constant0._Z20reduce_minmax_kernelILi256EEvPKfPfS2_i:
	.zero		924


//--------------------- .nv.constant0._Z20block_exclusive_scanILi1024EEvPKfPfS2_i --------------------------
	.section	.nv.constant0._Z20block_exclusive_scanILi1024EEvPKfPfS2_i,"a",@progbits
	.sectionflags	@""
	.align	4
.nv.constant0._Z20block_exclusive_scanILi1024EEvPKfPfS2_i:
	.zero		924


//--------------------- .nv.constant0._Z20block_exclusive_scanILi512EEvPKfPfS2_i --------------------------
	.section	.nv.constant0._Z20block_exclusive_scanILi512EEvPKfPfS2_i,"a",@progbits
	.sectionflags	@""
	.align	4
.nv.constant0._Z20block_exclusive_scanILi512EEvPKfPfS2_i:
	.zero		924


//--------------------- .nv.constant0._Z20block_exclusive_scanILi256EEvPKfPfS2_i --------------------------
	.section	.nv.constant0._Z20block_exclusive_scanILi256EEvPKfPfS2_i,"a",@progbits
	.sectionflags	@""
	.align	4
.nv.constant0._Z20block_exclusive_scanILi256EEvPKfPfS2_i:
	.zero		924


//--------------------- .nv.constant0._Z17add_block_offsetsPfPKfii --------------------------
	.section	.nv.constant0._Z17add_block_offsetsPfPKfii,"a",@progbits
	.sectionflags	@""
	.align	4
.nv.constant0._Z17add_block_offsetsPfPKfii:
	.zero		920


//--------------------- .nv.constant0._Z17reduce_max_kernelILi1024EEvPKfPfi --------------------------
	.section	.nv.constant0._Z17reduce_max_kernelILi1024EEvPKfPfi,"a",@progbits
	.sectionflags	@""
	.align	4
.nv.constant0._Z17reduce_max_kernelILi1024EEvPKfPfi:
	.zero		916


//--------------------- .nv.constant0._Z17reduce_max_kernelILi512EEvPKfPfi --------------------------
	.section	.nv.constant0._Z17reduce_max_kernelILi512EEvPKfPfi,"a",@progbits
	.sectionflags	@""
	.align	4
.nv.constant0._Z17reduce_max_kernelILi512EEvPKfPfi:
	.zero		916


//--------------------- .nv.constant0._Z17reduce_max_kernelILi256EEvPKfPfi --------------------------
	.section	.nv.constant0._Z17reduce_max_kernelILi256EEvPKfPfi,"a",@progbits
	.sectionflags	@""
	.align	4
.nv.constant0._Z17reduce_max_kernelILi256EEvPKfPfi:
	.zero		916


//--------------------- .nv.constant0._Z17reduce_min_kernelILi1024EEvPKfPfi --------------------------
	.section	.nv.constant0._Z17reduce_min_kernelILi1024EEvPKfPfi,"a",@progbits
	.sectionflags	@""
	.align	4
.nv.constant0._Z17reduce_min_kernelILi1024EEvPKfPfi:
	.zero		916


//--------------------- .nv.constant0._Z17reduce_min_kernelILi512EEvPKfPfi --------------------------
	.section	.nv.constant0._Z17reduce_min_kernelILi512EEvPKfPfi,"a",@progbits
	.sectionflags	@""
	.align	4
.nv.constant0._Z17reduce_min_kernelILi512EEvPKfPfi:
	.zero		916


//--------------------- .nv.constant0._Z17reduce_min_kernelILi256EEvPKfPfi --------------------------
	.section	.nv.constant0._Z17reduce_min_kernelILi256EEvPKfPfi,"a",@progbits
	.sectionflags	@""
	.align	4
.nv.constant0._Z17reduce_min_kernelILi256EEvPKfPfi:
	.zero		916


//--------------------- .nv.constant0._Z17reduce_sum_kernelILi1024EEvPKfPfi --------------------------
	.section	.nv.constant0._Z17reduce_sum_kernelILi1024EEvPKfPfi,"a",@progbits
	.sectionflags	@""
	.align	4
.nv.constant0._Z17reduce_sum_kernelILi1024EEvPKfPfi:
	.zero		916


//--------------------- .nv.constant0._Z17reduce_sum_kernelILi512EEvPKfPfi --------------------------
	.section	.nv.constant0._Z17reduce_sum_kernelILi512EEvPKfPfi,"a",@progbits
	.sectionflags	@""
	.align	4
.nv.constant0._Z17reduce_sum_kernelILi512EEvPKfPfi:
	.zero		916


//--------------------- .nv.constant0._Z17reduce_sum_kernelILi256EEvPKfPfi --------------------------
	.section	.nv.constant0._Z17reduce_sum_kernelILi256EEvPKfPfi,"a",@progbits
	.sectionflags	@""
	.align	4
.nv.constant0._Z17reduce_sum_kernelILi256EEvPKfPfi:
	.zero		916


//--------------------- SYMBOLS --------------------------

	.type		.nv.reservedSmem.offset0,@object
	.size		.nv.reservedSmem.offset0,0x4
	.type		.nv.reservedSmem.cap,@object
	.size		.nv.reservedSmem.cap,0x4
